	.target	sm_100a

	.elftype	@"ET_EXEC"


//--------------------- .note.nv.tkinfo           --------------------------
	.section	.note.nv.tkinfo,"",@"SHT_NOTE"
	.sectionflags	@"SHF_NOTE_NV_TKINFO"
	.tkinfo
        /*0018*/ 	.word	0x00000002
        /*0030*/ 	.string	""
        /*0030*/ 	.string	"ptxas"
        /*0030*/ 	.string	"Cuda compilation tools, release 13.0, V13.0.88"
        /*0030*/ 	.string	"Build cuda_13.0.r13.0/compiler.36424714_0"
        /*0030*/ 	.string	"-arch sm_100a -m 64 "



//--------------------- .note.nv.cuinfo           --------------------------
	.section	.note.nv.cuinfo,"",@"SHT_NOTE"
	.sectionflags	@"SHF_NOTE_NV_CUINFO"
        /*0018*/ 	.short	0x0002
        /*001a*/ 	.short	0x0064
        /*001c*/ 	.short	0x0082
	.zero		2


//--------------------- .nv.info                  --------------------------
	.section	.nv.info,"",@"SHT_CUDA_INFO"
	.align	4


	//----- nvinfo : EIATTR_REGCOUNT
	.align		4
        /*0000*/ 	.byte	0x04, 0x2f
        /*0002*/ 	.short	(.L_19 - .L_18)
	.align		4
.L_18:
        /*0004*/ 	.word	index@(_ZN7cutlass13device_kernelINS_4gemm6kernel13GemmUniversalIN4cute5tupleIJiiiiEEENS1_10collective13CollectiveMmaINS1_35MainloopSm100TmaUmmaWarpSpecializedILi14ELi2ELi4ENS5_IJNS4_1CILi1EEESB_SB_EEEEENS5_IJNSA_ILi64EEENSA_ILi160EEESE_EEEaNS5_IJlSB_lEEEaSH_NS4_8TiledMMAINS4_8MMA_AtomIJNS4_15SM100_MMA_S8_SSIaaiLi64ELi160ELNS4_4UMMA5MajorE0ELSM_0ELNSL_8SaturateE0EEEEEENS4_6LayoutISC_NS5_IJNSA_ILi0EEESR_SR_EEEEENS5_IJNS4_10UnderscoreESU_SU_EEEEENS4_13SM90_TMA_LOADENS4_14ComposedLayoutINS4_7SwizzleILi2ELi4ELi3EEENS4_18smem_ptr_flag_bitsILi8EEENSQ_INS5_IJNSA_ILi8EEESE_EEENS5_IJSE_SB_EEEEEEEvNS4_8identityESX_S17_vS18_EENS_8epilogue10collective18CollectiveEpilogueINS1A_23Sm100TmaWarpSpecializedILi1ELi1ELi80ELb0ELb0EEEJSG_NS5_IJNSQ_ISE_SB_EENSQ_ISF_SB_EEEEEaSH_aSH_NS1A_6fusion15FusionCallbacksIS1E_NS1I_17LinearCombinationIaiaiLNS_15FloatRoundStyleE2EEESG_S1H_JEEENS4_5SM1004TMEM4LOAD26SM100_TMEM_LOAD_16dp32b16xESX_NSY_INSZ_ILi1ELi4ELi3EEES12_NSQ_INS5_IJS13_NSA_ILi32EEEEEENS5_IJS1T_SB_EEEEEEENS4_39AutoVectorizingCopyWithAssumedAlignmentILi128EEENS4_14SM90_TMA_STOREES1X_S1Z_S1Z_EEEvvEEEEvNT_6ParamsE)
        /*0008*/ 	.word	0x000000e6


	//----- nvinfo : EIATTR_FRAME_SIZE
	.align		4
.L_19:
        /*000c*/ 	.byte	0x04, 0x11
        /*000e*/ 	.short	(.L_21 - .L_20)
	.align		4
.L_20:
        /*0010*/ 	.word	index@($__internal_2_$__cuda_sm10x_tcgen05_guardrail_trap_unallocated_columns_being_dealloced)
        /*0014*/ 	.word	0x00000000


	//----- nvinfo : EIATTR_FRAME_SIZE
	.align		4
.L_21:
        /*0018*/ 	.byte	0x04, 0x11
        /*001a*/ 	.short	(.L_23 - .L_22)
	.align		4
.L_22:
        /*001c*/ 	.word	index@($__internal_1_$__cuda_sm10x_tcgen05_guardrail_trap_phase_invalid_during_alloc)
        /*0020*/ 	.word	0x00000000


	//----- nvinfo : EIATTR_FRAME_SIZE
	.align		4
.L_23:
        /*0024*/ 	.byte	0x04, 0x11
        /*0026*/ 	.short	(.L_25 - .L_24)
	.align		4
.L_24:
        /*0028*/ 	.word	index@($__internal_0_$__cuda_sm10x_tcgen05_guardrail_trap_col_being_dealloced_not_returned_by_alloc)
        /*002c*/ 	.word	0x00000000


	//----- nvinfo : EIATTR_FRAME_SIZE
	.align		4
.L_25:
        /*0030*/ 	.byte	0x04, 0x11
        /*0032*/ 	.short	(.L_27 - .L_26)
	.align		4
.L_26:
        /*0034*/ 	.word	index@(_ZN7cutlass13device_kernelINS_4gemm6kernel13GemmUniversalIN4cute5tupleIJiiiiEEENS1_10collective13CollectiveMmaINS1_35MainloopSm100TmaUmmaWarpSpecializedILi14ELi2ELi4ENS5_IJNS4_1CILi1EEESB_SB_EEEEENS5_IJNSA_ILi64EEENSA_ILi160EEESE_EEEaNS5_IJlSB_lEEEaSH_NS4_8TiledMMAINS4_8MMA_AtomIJNS4_15SM100_MMA_S8_SSIaaiLi64ELi160ELNS4_4UMMA5MajorE0ELSM_0ELNSL_8SaturateE0EEEEEENS4_6LayoutISC_NS5_IJNSA_ILi0EEESR_SR_EEEEENS5_IJNS4_10UnderscoreESU_SU_EEEEENS4_13SM90_TMA_LOADENS4_14ComposedLayoutINS4_7SwizzleILi2ELi4ELi3EEENS4_18smem_ptr_flag_bitsILi8EEENSQ_INS5_IJNSA_ILi8EEESE_EEENS5_IJSE_SB_EEEEEEEvNS4_8identityESX_S17_vS18_EENS_8epilogue10collective18CollectiveEpilogueINS1A_23Sm100TmaWarpSpecializedILi1ELi1ELi80ELb0ELb0EEEJSG_NS5_IJNSQ_ISE_SB_EENSQ_ISF_SB_EEEEEaSH_aSH_NS1A_6fusion15FusionCallbacksIS1E_NS1I_17LinearCombinationIaiaiLNS_15FloatRoundStyleE2EEESG_S1H_JEEENS4_5SM1004TMEM4LOAD26SM100_TMEM_LOAD_16dp32b16xESX_NSY_INSZ_ILi1ELi4ELi3EEES12_NSQ_INS5_IJS13_NSA_ILi32EEEEEENS5_IJS1T_SB_EEEEEEENS4_39AutoVectorizingCopyWithAssumedAlignmentILi128EEENS4_14SM90_TMA_STOREES1X_S1Z_S1Z_EEEvvEEEEvNT_6ParamsE)
        /*0038*/ 	.word	0x00000000


	//----- nvinfo : EIATTR_MIN_STACK_SIZE
	.align		4
.L_27:
        /*003c*/ 	.byte	0x04, 0x12
        /*003e*/ 	.short	(.L_29 - .L_28)
	.align		4
.L_28:
        /*0040*/ 	.word	index@(_ZN7cutlass13device_kernelINS_4gemm6kernel13GemmUniversalIN4cute5tupleIJiiiiEEENS1_10collective13CollectiveMmaINS1_35MainloopSm100TmaUmmaWarpSpecializedILi14ELi2ELi4ENS5_IJNS4_1CILi1EEESB_SB_EEEEENS5_IJNSA_ILi64EEENSA_ILi160EEESE_EEEaNS5_IJlSB_lEEEaSH_NS4_8TiledMMAINS4_8MMA_AtomIJNS4_15SM100_MMA_S8_SSIaaiLi64ELi160ELNS4_4UMMA5MajorE0ELSM_0ELNSL_8SaturateE0EEEEEENS4_6LayoutISC_NS5_IJNSA_ILi0EEESR_SR_EEEEENS5_IJNS4_10UnderscoreESU_SU_EEEEENS4_13SM90_TMA_LOADENS4_14ComposedLayoutINS4_7SwizzleILi2ELi4ELi3EEENS4_18smem_ptr_flag_bitsILi8EEENSQ_INS5_IJNSA_ILi8EEESE_EEENS5_IJSE_SB_EEEEEEEvNS4_8identityESX_S17_vS18_EENS_8epilogue10collective18CollectiveEpilogueINS1A_23Sm100TmaWarpSpecializedILi1ELi1ELi80ELb0ELb0EEEJSG_NS5_IJNSQ_ISE_SB_EENSQ_ISF_SB_EEEEEaSH_aSH_NS1A_6fusion15FusionCallbacksIS1E_NS1I_17LinearCombinationIaiaiLNS_15FloatRoundStyleE2EEESG_S1H_JEEENS4_5SM1004TMEM4LOAD26SM100_TMEM_LOAD_16dp32b16xESX_NSY_INSZ_ILi1ELi4ELi3EEES12_NSQ_INS5_IJS13_NSA_ILi32EEEEEENS5_IJS1T_SB_EEEEEEENS4_39AutoVectorizingCopyWithAssumedAlignmentILi128EEENS4_14SM90_TMA_STOREES1X_S1Z_S1Z_EEEvvEEEEvNT_6ParamsE)
        /*0044*/ 	.word	0x00000000
.L_29:


//--------------------- .nv.compat                --------------------------
	.section	.nv.compat,"",@"SHT_CUDA_COMPAT_INFO"
	.align	4
        /*0000*/ 	.byte	0x02, 0x09, 0x01, 0x00, 0x02, 0x02, 0x03, 0x00, 0x02, 0x05, 0x06, 0x00, 0x03, 0x07, 0x01, 0x01
        /*0010*/ 	.byte	0x02, 0x03, 0x01, 0x00, 0x02, 0x06, 0x01, 0x00, 0x04, 0x0b, 0x08, 0x00, 0x01, 0x00, 0x00, 0x00
        /*0020*/ 	.byte	0x00, 0x00, 0x00, 0x00


//--------------------- .nv.info._ZN7cutlass13device_kernelINS_4gemm6kernel13GemmUniversalIN4cute5tupleIJiiiiEEENS1_10collective13CollectiveMmaINS1_35MainloopSm100TmaUmmaWarpSpecializedILi14ELi2ELi4ENS5_IJNS4_1CILi1EEESB_SB_EEEEENS5_IJNSA_ILi64EEENSA_ILi160EEESE_EEEaNS5_IJlSB_lEEEaSH_NS4_8TiledMMAINS4_8MMA_AtomIJNS4_15SM100_MMA_S8_SSIaaiLi64ELi160ELNS4_4UMMA5MajorE0ELSM_0ELNSL_8SaturateE0EEEEEENS4_6LayoutISC_NS5_IJNSA_ILi0EEESR_SR_EEEEENS5_IJNS4_10UnderscoreESU_SU_EEEEENS4_13SM90_TMA_LOADENS4_14ComposedLayoutINS4_7SwizzleILi2ELi4ELi3EEENS4_18smem_ptr_flag_bitsILi8EEENSQ_INS5_IJNSA_ILi8EEESE_EEENS5_IJSE_SB_EEEEEEEvNS4_8identityESX_S17_vS18_EENS_8epilogue10collective18CollectiveEpilogueINS1A_23Sm100TmaWarpSpecializedILi1ELi1ELi80ELb0ELb0EEEJSG_NS5_IJNSQ_ISE_SB_EENSQ_ISF_SB_EEEEEaSH_aSH_NS1A_6fusion15FusionCallbacksIS1E_NS1I_17LinearCombinationIaiaiLNS_15FloatRoundStyleE2EEESG_S1H_JEEENS4_5SM1004TMEM4LOAD26SM100_TMEM_LOAD_16dp32b16xESX_NSY_INSZ_ILi1ELi4ELi3EEES12_NSQ_INS5_IJS13_NSA_ILi32EEEEEENS5_IJS1T_SB_EEEEEEENS4_39AutoVectorizingCopyWithAssumedAlignmentILi128EEENS4_14SM90_TMA_STOREES1X_S1Z_S1Z_EEEvvEEEEvNT_6ParamsE --------------------------
	.section	.nv.info._ZN7cutlass13device_kernelINS_4gemm6kernel13GemmUniversalIN4cute5tupleIJiiiiEEENS1_10collective13CollectiveMmaINS1_35MainloopSm100TmaUmmaWarpSpecializedILi14ELi2ELi4ENS5_IJNS4_1CILi1EEESB_SB_EEEEENS5_IJNSA_ILi64EEENSA_ILi160EEESE_EEEaNS5_IJlSB_lEEEaSH_NS4_8TiledMMAINS4_8MMA_AtomIJNS4_15SM100_MMA_S8_SSIaaiLi64ELi160ELNS4_4UMMA5MajorE0ELSM_0ELNSL_8SaturateE0EEEEEENS4_6LayoutISC_NS5_IJNSA_ILi0EEESR_SR_EEEEENS5_IJNS4_10UnderscoreESU_SU_EEEEENS4_13SM90_TMA_LOADENS4_14ComposedLayoutINS4_7SwizzleILi2ELi4ELi3EEENS4_18smem_ptr_flag_bitsILi8EEENSQ_INS5_IJNSA_ILi8EEESE_EEENS5_IJSE_SB_EEEEEEEvNS4_8identityESX_S17_vS18_EENS_8epilogue10collective18CollectiveEpilogueINS1A_23Sm100TmaWarpSpecializedILi1ELi1ELi80ELb0ELb0EEEJSG_NS5_IJNSQ_ISE_SB_EENSQ_ISF_SB_EEEEEaSH_aSH_NS1A_6fusion15FusionCallbacksIS1E_NS1I_17LinearCombinationIaiaiLNS_15FloatRoundStyleE2EEESG_S1H_JEEENS4_5SM1004TMEM4LOAD26SM100_TMEM_LOAD_16dp32b16xESX_NSY_INSZ_ILi1ELi4ELi3EEES12_NSQ_INS5_IJS13_NSA_ILi32EEEEEENS5_IJS1T_SB_EEEEEEENS4_39AutoVectorizingCopyWithAssumedAlignmentILi128EEENS4_14SM90_TMA_STOREES1X_S1Z_S1Z_EEEvvEEEEvNT_6ParamsE,"",@"SHT_CUDA_INFO"
	.sectionflags	@""
	.align	4


	//----- nvinfo : EIATTR_CUDA_API_VERSION
	.align		4
        /*0000*/ 	.byte	0x04, 0x37
        /*0002*/ 	.short	(.L_31 - .L_30)
.L_30:
        /*0004*/ 	.word	0x00000082


	//----- nvinfo : EIATTR_KPARAM_INFO
	.align		4
.L_31:
        /*0008*/ 	.byte	0x04, 0x17
        /*000a*/ 	.short	(.L_33 - .L_32)
.L_32:
        /*000c*/ 	.word	0x00000000
        /*0010*/ 	.short	0x0000
        /*0012*/ 	.short	0x0000
        /*0014*/ 	.byte	0x00, 0xf0, 0x01, 0x20


	//----- nvinfo : EIATTR_AT_ENTRY_FRAGMENTS
	.align		4
.L_33:
        /*0018*/ 	.byte	0x04, 0x4f
        /*001a*/ 	.short	(.L_35 - .L_34)


	//   ....[0]....
.L_34:
        /*001c*/ 	.word	0x00000006


	//----- nvinfo : EIATTR_RESERVED_SMEM_USED
	.align		4
.L_35:
        /*0020*/ 	.byte	0x01, 0x41
	.zero		2


	//----- nvinfo : EIATTR_SPARSE_MMA_MASK
	.align		4
        /*0024*/ 	.byte	0x03, 0x50
        /*0026*/ 	.short	0x0000


	//----- nvinfo : EIATTR_TCGEN05_1CTA_USED
	.align		4
        /*0028*/ 	.byte	0x01, 0x51
	.zero		2


	//----- nvinfo : EIATTR_MAXREG_COUNT
	.align		4
        /*002c*/ 	.byte	0x03, 0x1b
        /*002e*/ 	.short	0x00ff


	//----- nvinfo : EIATTR_NUM_BARRIERS
	.align		4
        /*0030*/ 	.byte	0x02, 0x4c
        /*0032*/ 	.byte	0x07
	.zero		1


	//----- nvinfo : EIATTR_EXTERNS
	.align		4
        /*0034*/ 	.byte	0x04, 0x0f
        /*0036*/ 	.short	(.L_37 - .L_36)


	//   ....[0]....
	.align		4
.L_36:
        /*0038*/ 	.word	index@(__assertfail)


	//----- nvinfo : EIATTR_MERCURY_ISA_VERSION
	.align		4
.L_37:
        /*003c*/ 	.byte	0x03, 0x5f
        /*003e*/ 	.short	0x0101


	//----- nvinfo : EIATTR_INT_WARP_WIDE_INSTR_OFFSETS
	.align		4
        /*0040*/ 	.byte	0x04, 0x31
        /*0042*/ 	.short	(.L_39 - .L_38)


	//   ....[0]....
.L_38:
        /*0044*/ 	.word	0x00001ef0


	//   ....[1]....
        /*0048*/ 	.word	0x00003e50


	//   ....[2]....
        /*004c*/ 	.word	0x00003e70


	//   ....[3]....
        /*0050*/ 	.word	0x00003ea0


	//   ....[4]....
        /*0054*/ 	.word	0x000048d0


	//   ....[5]....
        /*0058*/ 	.word	0x00004960


	//   ....[6]....
        /*005c*/ 	.word	0x00004990


	//   ....[7]....
        /*0060*/ 	.word	0x000049d0


	//   ....[8]....
        /*0064*/ 	.word	0x00004b50


	//   ....[9]....
        /*0068*/ 	.word	0x00004b70


	//----- nvinfo : EIATTR_COOP_GROUP_MASK_REGIDS
	.align		4
.L_39:
        /*006c*/ 	.byte	0x04, 0x29
        /*006e*/ 	.short	(.L_41 - .L_40)


	//   ....[0]....
.L_40:
        /*0070*/ 	.word	0xffffffff


	//   ....[1]....
        /*0074*/ 	.word	0xffffffff


	//   ....[2]....
        /*0078*/ 	.word	0xffffffff


	//   ....[3]....
        /*007c*/ 	.word	0xffffffff


	//   ....[4]....
        /*0080*/ 	.word	0xffffffff


	//   ....[5]....
        /*0084*/ 	.word	0xffffffff


	//   ....[6]....
        /*0088*/ 	.word	0xffffffff


	//   ....[7]....
        /*008c*/ 	.word	0xffffffff


	//   ....[8]....
        /*0090*/ 	.word	0xffffffff


	//   ....[9]....
        /*0094*/ 	.word	0xffffffff


	//   ....[10]....
        /*0098*/ 	.word	0xffffffff


	//   ....[11]....
        /*009c*/ 	.word	0xffffffff


	//   ....[12]....
        /*00a0*/ 	.word	0xffffffff


	//----- nvinfo : EIATTR_COOP_GROUP_INSTR_OFFSETS
	.align		4
.L_41:
        /*00a4*/ 	.byte	0x04, 0x28
        /*00a6*/ 	.short	(.L_43 - .L_42)


	//   ....[0]....
.L_42:
        /*00a8*/ 	.word	0x00000090


	//   ....[1]....
        /*00ac*/ 	.word	0x000004d0


	//   ....[2]....
        /*00b0*/ 	.word	0x000007b0


	//   ....[3]....
        /*00b4*/ 	.word	0x000008f0


	//   ....[4]....
        /*00b8*/ 	.word	0x000009f0


	//   ....[5]....
        /*00bc*/ 	.word	0x00000b60


	//   ....[6]....
        /*00c0*/ 	.word	0x00000d00


	//   ....[7]....
        /*00c4*/ 	.word	0x00001dd0


	//   ....[8]....
        /*00c8*/ 	.word	0x00003150


	//   ....[9]....
        /*00cc*/ 	.word	0x00003360


	//   ....[10]....
        /*00d0*/ 	.word	0x00003390


	//   ....[11]....
        /*00d4*/ 	.word	0x00003d30


	//   ....[12]....
        /*00d8*/ 	.word	0x00003f60


	//----- nvinfo : EIATTR_VRC_CTA_INIT_COUNT
	.align		4
.L_43:
        /*00dc*/ 	.byte	0x02, 0x4a
        /*00de*/ 	.byte	0x80
	.zero		1


	//----- nvinfo : EIATTR_SYSCALL_OFFSETS
	.align		4
        /*00e0*/ 	.byte	0x04, 0x46
        /*00e2*/ 	.short	(.L_45 - .L_44)


	//   ....[0]....
.L_44:
        /*00e4*/ 	.word	0x00005520


	//   ....[1]....
        /*00e8*/ 	.word	0x00005660


	//   ....[2]....
        /*00ec*/ 	.word	0x00005ea0


	//   ....[3]....
        /*00f0*/ 	.word	0x00006020


	//   ....[4]....
        /*00f4*/ 	.word	0x000061a0


	//   ....[5]....
        /*00f8*/ 	.word	0x00006320


	//   ....[6]....
        /*00fc*/ 	.word	0x000064a0


	//----- nvinfo : EIATTR_MBARRIER_INSTR_OFFSETS
	.align		4
.L_45:
        /*0100*/ 	.byte	0x04, 0x39
        /*0102*/ 	.short	(.L_47 - .L_46)


	//   ....[0]....
.L_46:
        /*0104*/ 	.word	0x000005d0
        /*0108*/ 	.word	0x000000ff
        /*010c*/ 	.word	0x00000000
        /*0110*/ 	.short	0x0100
        /*0112*/ 	.byte	0x05
	.zero		1


	//   ....[1]....
        /*0114*/ 	.word	0x000005e0
        /*0118*/ 	.word	0x000000ff
        /*011c*/ 	.word	0x00000070
        /*0120*/ 	.short	0x0100
        /*0122*/ 	.byte	0x05
	.zero		1


	//   ....[2]....
        /*0124*/ 	.word	0x000005f0
        /*0128*/ 	.word	0x000000ff
        /*012c*/ 	.word	0x00000008
        /*0130*/ 	.short	0x0100
        /*0132*/ 	.byte	0x05
	.zero		1


	//   ....[3]....
        /*0134*/ 	.word	0x00000600
        /*0138*/ 	.word	0x000000ff
        /*013c*/ 	.word	0x00000078
        /*0140*/ 	.short	0x0100
        /*0142*/ 	.byte	0x05
	.zero		1


	//   ....[4]....
        /*0144*/ 	.word	0x00000610
        /*0148*/ 	.word	0x000000ff
        /*014c*/ 	.word	0x00000010
        /*0150*/ 	.short	0x0100
        /*0152*/ 	.byte	0x05
	.zero		1


	//   ....[5]....
        /*0154*/ 	.word	0x00000620
        /*0158*/ 	.word	0x000000ff
        /*015c*/ 	.word	0x00000080
        /*0160*/ 	.short	0x0100
        /*0162*/ 	.byte	0x05
	.zero		1


	//   ....[6]....
        /*0164*/ 	.word	0x00000630
        /*0168*/ 	.word	0x000000ff
        /*016c*/ 	.word	0x00000018
        /*0170*/ 	.short	0x0100
        /*0172*/ 	.byte	0x05
	.zero		1


	//   ....[7]....
        /*0174*/ 	.word	0x00000640
        /*0178*/ 	.word	0x000000ff
        /*017c*/ 	.word	0x00000088
        /*0180*/ 	.short	0x0100
        /*0182*/ 	.byte	0x05
	.zero		1


	//   ....[8]....
        /*0184*/ 	.word	0x00000650
        /*0188*/ 	.word	0x000000ff
        /*018c*/ 	.word	0x00000020
        /*0190*/ 	.short	0x0100
        /*0192*/ 	.byte	0x05
	.zero		1


	//   ....[9]....
        /*0194*/ 	.word	0x00000660
        /*0198*/ 	.word	0x000000ff
        /*019c*/ 	.word	0x00000090
        /*01a0*/ 	.short	0x0100
        /*01a2*/ 	.byte	0x05
	.zero		1


	//   ....[10]....
        /*01a4*/ 	.word	0x00000670
        /*01a8*/ 	.word	0x000000ff
        /*01ac*/ 	.word	0x00000028
        /*01b0*/ 	.short	0x0100
        /*01b2*/ 	.byte	0x05
	.zero		1


	//   ....[11]....
        /*01b4*/ 	.word	0x00000680
        /*01b8*/ 	.word	0x000000ff
        /*01bc*/ 	.word	0x00000098
        /*01c0*/ 	.short	0x0100
        /*01c2*/ 	.byte	0x05
	.zero		1


	//   ....[12]....
        /*01c4*/ 	.word	0x00000690
        /*01c8*/ 	.word	0x000000ff
        /*01cc*/ 	.word	0x00000030
        /*01d0*/ 	.short	0x0100
        /*01d2*/ 	.byte	0x05
	.zero		1


	//   ....[13]....
        /*01d4*/ 	.word	0x000006a0
        /*01d8*/ 	.word	0x000000ff
        /*01dc*/ 	.word	0x000000a0
        /*01e0*/ 	.short	0x0100
        /*01e2*/ 	.byte	0x05
	.zero		1


	//   ....[14]....
        /*01e4*/ 	.word	0x000006b0
        /*01e8*/ 	.word	0x000000ff
        /*01ec*/ 	.word	0x00000038
        /*01f0*/ 	.short	0x0100
        /*01f2*/ 	.byte	0x05
	.zero		1


	//   ....[15]....
        /*01f4*/ 	.word	0x000006c0
        /*01f8*/ 	.word	0x000000ff
        /*01fc*/ 	.word	0x000000a8
        /*0200*/ 	.short	0x0100
        /*0202*/ 	.byte	0x05
	.zero		1


	//   ....[16]....
        /*0204*/ 	.word	0x000006d0
        /*0208*/ 	.word	0x000000ff
        /*020c*/ 	.word	0x00000040
        /*0210*/ 	.short	0x0100
        /*0212*/ 	.byte	0x05
	.zero		1


	//   ....[17]....
        /*0214*/ 	.word	0x000006e0
        /*0218*/ 	.word	0x000000ff
        /*021c*/ 	.word	0x000000b0
        /*0220*/ 	.short	0x0100
        /*0222*/ 	.byte	0x05
	.zero		1


	//   ....[18]....
        /*0224*/ 	.word	0x000006f0
        /*0228*/ 	.word	0x000000ff
        /*022c*/ 	.word	0x00000048
        /*0230*/ 	.short	0x0100
        /*0232*/ 	.byte	0x05
	.zero		1


	//   ....[19]....
        /*0234*/ 	.word	0x00000700
        /*0238*/ 	.word	0x000000ff
        /*023c*/ 	.word	0x000000b8
        /*0240*/ 	.short	0x0100
        /*0242*/ 	.byte	0x05
	.zero		1


	//   ....[20]....
        /*0244*/ 	.word	0x00000710
        /*0248*/ 	.word	0x000000ff
        /*024c*/ 	.word	0x00000050
        /*0250*/ 	.short	0x0100
        /*0252*/ 	.byte	0x05
	.zero		1


	//   ....[21]....
        /*0254*/ 	.word	0x00000720
        /*0258*/ 	.word	0x000000ff
        /*025c*/ 	.word	0x000000c0
        /*0260*/ 	.short	0x0100
        /*0262*/ 	.byte	0x05
	.zero		1


	//   ....[22]....
        /*0264*/ 	.word	0x00000730
        /*0268*/ 	.word	0x000000ff
        /*026c*/ 	.word	0x00000058
        /*0270*/ 	.short	0x0100
        /*0272*/ 	.byte	0x05
	.zero		1


	//   ....[23]....
        /*0274*/ 	.word	0x00000740
        /*0278*/ 	.word	0x000000ff
        /*027c*/ 	.word	0x000000c8
        /*0280*/ 	.short	0x0100
        /*0282*/ 	.byte	0x05
	.zero		1


	//   ....[24]....
        /*0284*/ 	.word	0x00000750
        /*0288*/ 	.word	0x000000ff
        /*028c*/ 	.word	0x00000060
        /*0290*/ 	.short	0x0100
        /*0292*/ 	.byte	0x05
	.zero		1


	//   ....[25]....
        /*0294*/ 	.word	0x00000760
        /*0298*/ 	.word	0x000000ff
        /*029c*/ 	.word	0x000000d0
        /*02a0*/ 	.short	0x0100
        /*02a2*/ 	.byte	0x05
	.zero		1


	//   ....[26]....
        /*02a4*/ 	.word	0x00000770
        /*02a8*/ 	.word	0x000000ff
        /*02ac*/ 	.word	0x00000068
        /*02b0*/ 	.short	0x0100
        /*02b2*/ 	.byte	0x05
	.zero		1


	//   ....[27]....
        /*02b4*/ 	.word	0x00000780
        /*02b8*/ 	.word	0x000000ff
        /*02bc*/ 	.word	0x000000d8
        /*02c0*/ 	.short	0x0100
        /*02c2*/ 	.byte	0x05
	.zero		1


	//   ....[28]....
        /*02c4*/ 	.word	0x000008c0
        /*02c8*/ 	.word	0x000000ff
        /*02cc*/ 	.word	0x000000e0
        /*02d0*/ 	.short	0x0100
        /*02d2*/ 	.byte	0x07
	.zero		1


	//   ....[29]....
        /*02d4*/ 	.word	0x000008d0
        /*02d8*/ 	.word	0x000000ff
        /*02dc*/ 	.word	0x000000e8
        /*02e0*/ 	.short	0x0100
        /*02e2*/ 	.byte	0x07
	.zero		1


	//   ....[30]....
        /*02e4*/ 	.word	0x000009c0
        /*02e8*/ 	.word	0x000000ff
        /*02ec*/ 	.word	0x000000f0
        /*02f0*/ 	.short	0x0100
        /*02f2*/ 	.byte	0x05
	.zero		1


	//   ....[31]....
        /*02f4*/ 	.word	0x000009d0
        /*02f8*/ 	.word	0x000000ff
        /*02fc*/ 	.word	0x000000f8
        /*0300*/ 	.short	0x0100
        /*0302*/ 	.byte	0x05
	.zero		1


	//   ....[32]....
        /*0304*/ 	.word	0x00000b10
        /*0308*/ 	.word	0x000000ff
        /*030c*/ 	.word	0x00000100
        /*0310*/ 	.short	0x0100
        /*0312*/ 	.byte	0x05
	.zero		1


	//   ....[33]....
        /*0314*/ 	.word	0x00000b20
        /*0318*/ 	.word	0x000000ff
        /*031c*/ 	.word	0x00000110
        /*0320*/ 	.short	0x0100
        /*0322*/ 	.byte	0x05
	.zero		1


	//   ....[34]....
        /*0324*/ 	.word	0x00000b30
        /*0328*/ 	.word	0x000000ff
        /*032c*/ 	.word	0x00000108
        /*0330*/ 	.short	0x0100
        /*0332*/ 	.byte	0x05
	.zero		1


	//   ....[35]....
        /*0334*/ 	.word	0x00000b40
        /*0338*/ 	.word	0x000000ff
        /*033c*/ 	.word	0x00000118
        /*0340*/ 	.short	0x0100
        /*0342*/ 	.byte	0x05
	.zero		1


	//   ....[36]....
        /*0344*/ 	.word	0x00000c70
        /*0348*/ 	.word	0x000000ff
        /*034c*/ 	.word	0x00000120
        /*0350*/ 	.short	0x0100
        /*0352*/ 	.byte	0x07
	.zero		1


	//   ....[37]....
        /*0354*/ 	.word	0x00000c80
        /*0358*/ 	.word	0x000000ff
        /*035c*/ 	.word	0x00000140
        /*0360*/ 	.short	0x0100
        /*0362*/ 	.byte	0x07
	.zero		1


	//   ....[38]....
        /*0364*/ 	.word	0x00000c90
        /*0368*/ 	.word	0x000000ff
        /*036c*/ 	.word	0x00000128
        /*0370*/ 	.short	0x0100
        /*0372*/ 	.byte	0x07
	.zero		1


	//   ....[39]....
        /*0374*/ 	.word	0x00000ca0
        /*0378*/ 	.word	0x000000ff
        /*037c*/ 	.word	0x00000148
        /*0380*/ 	.short	0x0100
        /*0382*/ 	.byte	0x07
	.zero		1


	//   ....[40]....
        /*0384*/ 	.word	0x00000cb0
        /*0388*/ 	.word	0x000000ff
        /*038c*/ 	.word	0x00000130
        /*0390*/ 	.short	0x0100
        /*0392*/ 	.byte	0x07
	.zero		1


	//   ....[41]....
        /*0394*/ 	.word	0x00000cc0
        /*0398*/ 	.word	0x000000ff
        /*039c*/ 	.word	0x00000150
        /*03a0*/ 	.short	0x0100
        /*03a2*/ 	.byte	0x07
	.zero		1


	//   ....[42]....
        /*03a4*/ 	.word	0x00000cd0
        /*03a8*/ 	.word	0x000000ff
        /*03ac*/ 	.word	0x00000138
        /*03b0*/ 	.short	0x0100
        /*03b2*/ 	.byte	0x07
	.zero		1


	//   ....[43]....
        /*03b4*/ 	.word	0x00000ce0
        /*03b8*/ 	.word	0x000000ff
        /*03bc*/ 	.word	0x00000158
        /*03c0*/ 	.short	0x0100
        /*03c2*/ 	.byte	0x07
	.zero		1


	//   ....[44]....
        /*03c4*/ 	.word	0x00000dd0
        /*03c8*/ 	.word	0x000000ff
        /*03cc*/ 	.word	0x00000160
        /*03d0*/ 	.short	0x0100
        /*03d2*/ 	.byte	0x05
	.zero		1


	//   ....[45]....
        /*03d4*/ 	.word	0x00000de0
        /*03d8*/ 	.word	0x000000ff
        /*03dc*/ 	.word	0x00000170
        /*03e0*/ 	.short	0x0100
        /*03e2*/ 	.byte	0x05
	.zero		1


	//   ....[46]....
        /*03e4*/ 	.word	0x00000df0
        /*03e8*/ 	.word	0x000000ff
        /*03ec*/ 	.word	0x00000168
        /*03f0*/ 	.short	0x0100
        /*03f2*/ 	.byte	0x05
	.zero		1


	//   ....[47]....
        /*03f4*/ 	.word	0x00000e00
        /*03f8*/ 	.word	0x000000ff
        /*03fc*/ 	.word	0x00000178
        /*0400*/ 	.short	0x0100
        /*0402*/ 	.byte	0x05
	.zero		1


	//   ....[48]....
        /*0404*/ 	.word	0x000016d0
        /*0408*/ 	.word	0x00000003
        /*040c*/ 	.word	0x00000170
        /*0410*/ 	.short	0x010a
        /*0412*/ 	.byte	0xff
	.zero		1


	//   ....[49]....
        /*0414*/ 	.word	0x00001700
        /*0418*/ 	.word	0x00000003
        /*041c*/ 	.word	0x00000160
        /*0420*/ 	.short	0x0101
        /*0422*/ 	.byte	0xff
	.zero		1


	//   ....[50]....
        /*0424*/ 	.word	0x000017d0
        /*0428*/ 	.word	0x000000ff
        /*042c*/ 	.word	0x00000070
        /*0430*/ 	.short	0x010a
        /*0432*/ 	.byte	0x05
	.zero		1


	//   ....[51]....
        /*0434*/ 	.word	0x00001870
        /*0438*/ 	.word	0x000000ff
        /*043c*/ 	.word	0x00000070
        /*0440*/ 	.short	0x010a
        /*0442*/ 	.byte	0x21
	.zero		1


	//   ....[52]....
        /*0444*/ 	.word	0x000019c0
        /*0448*/ 	.word	0x000000ff
        /*044c*/ 	.word	0x00000070
        /*0450*/ 	.short	0x010a
        /*0452*/ 	.byte	0x08
	.zero		1


	//   ....[53]....
        /*0454*/ 	.word	0x00001ad0
        /*0458*/ 	.word	0x000000ff
        /*045c*/ 	.word	0x000000f8
        /*0460*/ 	.short	0x0101
        /*0462*/ 	.byte	0x04
	.zero		1


	//   ....[54]....
        /*0464*/ 	.word	0x00001af0
        /*0468*/ 	.word	0x000000ff
        /*046c*/ 	.word	0x00000070
        /*0470*/ 	.short	0x010a
        /*0472*/ 	.byte	0x05
	.zero		1


	//   ....[55]....
        /*0474*/ 	.word	0x00001b70
        /*0478*/ 	.word	0x000000ff
        /*047c*/ 	.word	0x00000070
        /*0480*/ 	.short	0x010a
        /*0482*/ 	.byte	0x11
	.zero		1


	//   ....[56]....
        /*0484*/ 	.word	0x00001cc0
        /*0488*/ 	.word	0x000000ff
        /*048c*/ 	.word	0x00000070
        /*0490*/ 	.short	0x010a
        /*0492*/ 	.byte	0x08
	.zero		1


	//   ....[57]....
        /*0494*/ 	.word	0x00001e00
        /*0498*/ 	.word	0x00000002
        /*049c*/ 	.word	0x00000100
        /*04a0*/ 	.short	0x010a
        /*04a2*/ 	.byte	0xff
	.zero		1


	//   ....[58]....
        /*04a4*/ 	.word	0x00001ec0
        /*04a8*/ 	.word	0x00000002
        /*04ac*/ 	.word	0x00000000
        /*04b0*/ 	.short	0x0101
        /*04b2*/ 	.byte	0xff
	.zero		1


	//   ....[59]....
        /*04b4*/ 	.word	0x00002420
        /*04b8*/ 	.word	0x000000ff
        /*04bc*/ 	.word	0x00000000
        /*04c0*/ 	.short	0x010a
        /*04c2*/ 	.byte	0x05
	.zero		1


	//   ....[60]....
        /*04c4*/ 	.word	0x000024b0
        /*04c8*/ 	.word	0x000000ff
        /*04cc*/ 	.word	0x00000000
        /*04d0*/ 	.short	0x010a
        /*04d2*/ 	.byte	0x05
	.zero		1


	//   ....[61]....
        /*04d4*/ 	.word	0x00002540
        /*04d8*/ 	.word	0x000000ff
        /*04dc*/ 	.word	0x00000000
        /*04e0*/ 	.short	0x010a
        /*04e2*/ 	.byte	0x05
	.zero		1


	//   ....[62]....
        /*04e4*/ 	.word	0x000025d0
        /*04e8*/ 	.word	0x000000ff
        /*04ec*/ 	.word	0x00000000
        /*04f0*/ 	.short	0x010a
        /*04f2*/ 	.byte	0x05
	.zero		1


	//   ....[63]....
        /*04f4*/ 	.word	0x00002660
        /*04f8*/ 	.word	0x000000ff
        /*04fc*/ 	.word	0x00000000
        /*0500*/ 	.short	0x010a
        /*0502*/ 	.byte	0x05
	.zero		1


	//   ....[64]....
        /*0504*/ 	.word	0x000026f0
        /*0508*/ 	.word	0x000000ff
        /*050c*/ 	.word	0x00000000
        /*0510*/ 	.short	0x010a
        /*0512*/ 	.byte	0x05
	.zero		1


	//   ....[65]....
        /*0514*/ 	.word	0x00002780
        /*0518*/ 	.word	0x000000ff
        /*051c*/ 	.word	0x00000000
        /*0520*/ 	.short	0x010a
        /*0522*/ 	.byte	0x05
	.zero		1


	//   ....[66]....
        /*0524*/ 	.word	0x00002810
        /*0528*/ 	.word	0x000000ff
        /*052c*/ 	.word	0x00000000
        /*0530*/ 	.short	0x010a
        /*0532*/ 	.byte	0x05
	.zero		1


	//   ....[67]....
        /*0534*/ 	.word	0x000028a0
        /*0538*/ 	.word	0x000000ff
        /*053c*/ 	.word	0x00000000
        /*0540*/ 	.short	0x010a
        /*0542*/ 	.byte	0x05
	.zero		1


	//   ....[68]....
        /*0544*/ 	.word	0x00002930
        /*0548*/ 	.word	0x000000ff
        /*054c*/ 	.word	0x00000000
        /*0550*/ 	.short	0x010a
        /*0552*/ 	.byte	0x05
	.zero		1


	//   ....[69]....
        /*0554*/ 	.word	0x000029c0
        /*0558*/ 	.word	0x000000ff
        /*055c*/ 	.word	0x00000000
        /*0560*/ 	.short	0x010a
        /*0562*/ 	.byte	0x05
	.zero		1


	//   ....[70]....
        /*0564*/ 	.word	0x00002a50
        /*0568*/ 	.word	0x000000ff
        /*056c*/ 	.word	0x00000000
        /*0570*/ 	.short	0x010a
        /*0572*/ 	.byte	0x05
	.zero		1


	//   ....[71]....
        /*0574*/ 	.word	0x00002ae0
        /*0578*/ 	.word	0x000000ff
        /*057c*/ 	.word	0x00000000
        /*0580*/ 	.short	0x010a
        /*0582*/ 	.byte	0x05
	.zero		1


	//   ....[72]....
        /*0584*/ 	.word	0x00002b80
        /*0588*/ 	.word	0x00000000
        /*058c*/ 	.word	0x00000000
        /*0590*/ 	.short	0x010a
        /*0592*/ 	.byte	0xff
	.zero		1


	//   ....[73]....
        /*0594*/ 	.word	0x00002ca0
        /*0598*/ 	.word	0x00000000
        /*059c*/ 	.word	0x00000160
        /*05a0*/ 	.short	0x010a
        /*05a2*/ 	.byte	0xff
	.zero		1


	//   ....[74]....
        /*05a4*/ 	.word	0x00002d00
        /*05a8*/ 	.word	0x00000004
        /*05ac*/ 	.word	0x00000000
        /*05b0*/ 	.short	0x0101
        /*05b2*/ 	.byte	0xff
	.zero		1


	//   ....[75]....
        /*05b4*/ 	.word	0x00002d20
        /*05b8*/ 	.word	0x000000ff
        /*05bc*/ 	.word	0x00000110
        /*05c0*/ 	.short	0x010a
        /*05c2*/ 	.byte	0x05
	.zero		1


	//   ....[76]....
        /*05c4*/ 	.word	0x00002e40
        /*05c8*/ 	.word	0x00000000
        /*05cc*/ 	.word	0x00000100
        /*05d0*/ 	.short	0x010a
        /*05d2*/ 	.byte	0xff
	.zero		1


	//   ....[77]....
        /*05d4*/ 	.word	0x00002f50
        /*05d8*/ 	.word	0x00000000
        /*05dc*/ 	.word	0x00000000
        /*05e0*/ 	.short	0x0101
        /*05e2*/ 	.byte	0xff
	.zero		1


	//   ....[78]....
        /*05e4*/ 	.word	0x00002fe0
        /*05e8*/ 	.word	0x000000ff
        /*05ec*/ 	.word	0x00000110
        /*05f0*/ 	.short	0x0106
        /*05f2*/ 	.byte	0x05
	.zero		1


	//   ....[79]....
        /*05f4*/ 	.word	0x00003000
        /*05f8*/ 	.word	0x000000ff
        /*05fc*/ 	.word	0x00000110
        /*0600*/ 	.short	0x010a
        /*0602*/ 	.byte	0x05
	.zero		1


	//   ....[80]....
        /*0604*/ 	.word	0x00003090
        /*0608*/ 	.word	0x000000ff
        /*060c*/ 	.word	0x00000110
        /*0610*/ 	.short	0x0106
        /*0612*/ 	.byte	0x04
	.zero		1


	//   ....[81]....
        /*0614*/ 	.word	0x000030d0
        /*0618*/ 	.word	0x00000000
        /*061c*/ 	.word	0x00000110
        /*0620*/ 	.short	0x010a
        /*0622*/ 	.byte	0xff
	.zero		1


	//   ....[82]....
        /*0624*/ 	.word	0x000035d0
        /*0628*/ 	.word	0x00000000
        /*062c*/ 	.word	0x00000100
        /*0630*/ 	.short	0x010a
        /*0632*/ 	.byte	0xff
	.zero		1


	//   ....[83]....
        /*0634*/ 	.word	0x000036e0
        /*0638*/ 	.word	0x00000003
        /*063c*/ 	.word	0x00000000
        /*0640*/ 	.short	0x0101
        /*0642*/ 	.byte	0xff
	.zero		1


	//   ....[84]....
        /*0644*/ 	.word	0x000036f0
        /*0648*/ 	.word	0x000000ff
        /*064c*/ 	.word	0x00000000
        /*0650*/ 	.short	0x010a
        /*0652*/ 	.byte	0x05
	.zero		1


	//   ....[85]....
        /*0654*/ 	.word	0x00003760
        /*0658*/ 	.word	0x000000ff
        /*065c*/ 	.word	0x00000140
        /*0660*/ 	.short	0x010a
        /*0662*/ 	.byte	0x0e
	.zero		1


	//   ....[86]....
        /*0664*/ 	.word	0x00003830
        /*0668*/ 	.word	0x000000ff
        /*066c*/ 	.word	0x00000000
        /*0670*/ 	.short	0x010a
        /*0672*/ 	.byte	0x07
	.zero		1


	//   ....[87]....
        /*0674*/ 	.word	0x00003960
        /*0678*/ 	.word	0x000000ff
        /*067c*/ 	.word	0x00000000
        /*0680*/ 	.short	0x010a
        /*0682*/ 	.byte	0x13
	.zero		1


	//   ....[88]....
        /*0684*/ 	.word	0x00003b60
        /*0688*/ 	.word	0x000000ff
        /*068c*/ 	.word	0x00000000
        /*0690*/ 	.short	0x010a
        /*0692*/ 	.byte	0x05
	.zero		1


	//   ....[89]....
        /*0694*/ 	.word	0x00003bf0
        /*0698*/ 	.word	0x000000ff
        /*069c*/ 	.word	0x00000000
        /*06a0*/ 	.short	0x010a
        /*06a2*/ 	.byte	0x05
	.zero		1


	//   ....[90]....
        /*06a4*/ 	.word	0x00003c80
        /*06a8*/ 	.word	0x000000ff
        /*06ac*/ 	.word	0x00000000
        /*06b0*/ 	.short	0x010a
        /*06b2*/ 	.byte	0x05
	.zero		1


	//   ....[91]....
        /*06b4*/ 	.word	0x00003d10
        /*06b8*/ 	.word	0x000000ff
        /*06bc*/ 	.word	0x00000000
        /*06c0*/ 	.short	0x010a
        /*06c2*/ 	.byte	0x06
	.zero		1


	//   ....[92]....
        /*06c4*/ 	.word	0x00004150
        /*06c8*/ 	.word	0x00000000
        /*06cc*/ 	.word	0x00000100
        /*06d0*/ 	.short	0x010a
        /*06d2*/ 	.byte	0xff
	.zero		1


	//   ....[93]....
        /*06d4*/ 	.word	0x00004240
        /*06d8*/ 	.word	0x00000000
        /*06dc*/ 	.word	0x00000000
        /*06e0*/ 	.short	0x0101
        /*06e2*/ 	.byte	0xff
	.zero		1


	//   ....[94]....
        /*06e4*/ 	.word	0x00004560
        /*06e8*/ 	.word	0x000000ff
        /*06ec*/ 	.word	0x000000f8
        /*06f0*/ 	.short	0x010a
        /*06f2*/ 	.byte	0x07
	.zero		1


	//   ....[95]....
        /*06f4*/ 	.word	0x000046e0
        /*06f8*/ 	.word	0x000000ff
        /*06fc*/ 	.word	0x000000e8
        /*0700*/ 	.short	0x010a
        /*0702*/ 	.byte	0x07
	.zero		1


	//   ....[96]....
        /*0704*/ 	.word	0x00004ba0
        /*0708*/ 	.word	0x000000ff
        /*070c*/ 	.word	0x000000e0
        /*0710*/ 	.short	0x010b
        /*0712*/ 	.byte	0x07
	.zero		1


	//   ....[97]....
        /*0714*/ 	.word	0x00004bd0
        /*0718*/ 	.word	0x000000ff
        /*071c*/ 	.word	0x00000000
        /*0720*/ 	.short	0x0101
        /*0722*/ 	.byte	0x25
	.zero		1


	//   ....[98]....
        /*0724*/ 	.word	0x00004c20
        /*0728*/ 	.word	0x00000000
        /*072c*/ 	.word	0x000000e8
        /*0730*/ 	.short	0x010a
        /*0732*/ 	.byte	0xff
	.zero		1


	//   ....[99]....
        /*0734*/ 	.word	0x00004f30
        /*0738*/ 	.word	0x00000000
        /*073c*/ 	.word	0x00000100
        /*0740*/ 	.short	0x010a
        /*0742*/ 	.byte	0xff
	.zero		1


	//   ....[100]....
        /*0744*/ 	.word	0x00005040
        /*0748*/ 	.word	0x00000000
        /*074c*/ 	.word	0x00000000
        /*0750*/ 	.short	0x0101
        /*0752*/ 	.byte	0xff
	.zero		1


	//   ....[101]....
        /*0754*/ 	.word	0x000059f0
        /*0758*/ 	.word	0x000000ff
        /*075c*/ 	.word	0x000000e0
        /*0760*/ 	.short	0x010a
        /*0762*/ 	.byte	0x29
	.zero		1


	//   ....[102]....
        /*0764*/ 	.word	0x00005a00
        /*0768*/ 	.word	0x00000010
        /*076c*/ 	.word	0x00000120
        /*0770*/ 	.short	0x010a
        /*0772*/ 	.byte	0xff
	.zero		1


	//   ....[103]....
        /*0774*/ 	.word	0x00005bb0
        /*0778*/ 	.word	0x000000ff
        /*077c*/ 	.word	0x000000e0
        /*0780*/ 	.short	0x010a
        /*0782*/ 	.byte	0x29
	.zero		1


	//   ....[104]....
        /*0784*/ 	.word	0x00005cc0
        /*0788*/ 	.word	0x000000ff
        /*078c*/ 	.word	0x00000000
        /*0790*/ 	.short	0x0101
        /*0792*/ 	.byte	0x04
	.zero		1


	//   ....[105]....
        /*0794*/ 	.word	0x00005d80
        /*0798*/ 	.word	0x00000010
        /*079c*/ 	.word	0x00000120
        /*07a0*/ 	.short	0x010a
        /*07a2*/ 	.byte	0xff
	.zero		1


	//   ....[106]....
        /*07a4*/ 	.word	0x00007a30
        /*07a8*/ 	.word	0x000000ff
        /*07ac*/ 	.word	0x00000000
        /*07b0*/ 	.short	0x0101
        /*07b2*/ 	.byte	0x05
	.zero		1


	//   ....[107]....
        /*07b4*/ 	.word	0x00007e80
        /*07b8*/ 	.word	0x00000003
        /*07bc*/ 	.word	0x00000170
        /*07c0*/ 	.short	0x010a
        /*07c2*/ 	.byte	0xff
	.zero		1


	//   ....[108]....
        /*07c4*/ 	.word	0x00007ee0
        /*07c8*/ 	.word	0x00000002
        /*07cc*/ 	.word	0x00000070
        /*07d0*/ 	.short	0x010a
        /*07d2*/ 	.byte	0xff
	.zero		1


	//   ....[109]....
        /*07d4*/ 	.word	0x00007f40
        /*07d8*/ 	.word	0x00000002
        /*07dc*/ 	.word	0x00000070
        /*07e0*/ 	.short	0x010a
        /*07e2*/ 	.byte	0xff
	.zero		1


	//   ....[110]....
        /*07e4*/ 	.word	0x00007f90
        /*07e8*/ 	.word	0x00000002
        /*07ec*/ 	.word	0x00000100
        /*07f0*/ 	.short	0x010a
        /*07f2*/ 	.byte	0xff
	.zero		1


	//   ....[111]....
        /*07f4*/ 	.word	0x00007ff0
        /*07f8*/ 	.word	0x00000000
        /*07fc*/ 	.word	0x00000000
        /*0800*/ 	.short	0x010a
        /*0802*/ 	.byte	0xff
	.zero		1


	//   ....[112]....
        /*0804*/ 	.word	0x00008050
        /*0808*/ 	.word	0x00000000
        /*080c*/ 	.word	0x00000000
        /*0810*/ 	.short	0x010a
        /*0812*/ 	.byte	0xff
	.zero		1


	//   ....[113]....
        /*0814*/ 	.word	0x000080b0
        /*0818*/ 	.word	0x00000000
        /*081c*/ 	.word	0x00000000
        /*0820*/ 	.short	0x010a
        /*0822*/ 	.byte	0xff
	.zero		1


	//   ....[114]....
        /*0824*/ 	.word	0x00008110
        /*0828*/ 	.word	0x00000000
        /*082c*/ 	.word	0x00000000
        /*0830*/ 	.short	0x010a
        /*0832*/ 	.byte	0xff
	.zero		1


	//   ....[115]....
        /*0834*/ 	.word	0x00008170
        /*0838*/ 	.word	0x00000000
        /*083c*/ 	.word	0x00000000
        /*0840*/ 	.short	0x010a
        /*0842*/ 	.byte	0xff
	.zero		1


	//   ....[116]....
        /*0844*/ 	.word	0x000081d0
        /*0848*/ 	.word	0x00000000
        /*084c*/ 	.word	0x00000000
        /*0850*/ 	.short	0x010a
        /*0852*/ 	.byte	0xff
	.zero		1


	//   ....[117]....
        /*0854*/ 	.word	0x00008230
        /*0858*/ 	.word	0x00000000
        /*085c*/ 	.word	0x00000000
        /*0860*/ 	.short	0x010a
        /*0862*/ 	.byte	0xff
	.zero		1


	//   ....[118]....
        /*0864*/ 	.word	0x00008290
        /*0868*/ 	.word	0x00000000
        /*086c*/ 	.word	0x00000000
        /*0870*/ 	.short	0x010a
        /*0872*/ 	.byte	0xff
	.zero		1


	//   ....[119]....
        /*0874*/ 	.word	0x000082f0
        /*0878*/ 	.word	0x00000000
        /*087c*/ 	.word	0x00000000
        /*0880*/ 	.short	0x010a
        /*0882*/ 	.byte	0xff
	.zero		1


	//   ....[120]....
        /*0884*/ 	.word	0x00008350
        /*0888*/ 	.word	0x00000000
        /*088c*/ 	.word	0x00000000
        /*0890*/ 	.short	0x010a
        /*0892*/ 	.byte	0xff
	.zero		1


	//   ....[121]....
        /*0894*/ 	.word	0x000083b0
        /*0898*/ 	.word	0x00000000
        /*089c*/ 	.word	0x00000000
        /*08a0*/ 	.short	0x010a
        /*08a2*/ 	.byte	0xff
	.zero		1


	//   ....[122]....
        /*08a4*/ 	.word	0x00008410
        /*08a8*/ 	.word	0x00000000
        /*08ac*/ 	.word	0x00000000
        /*08b0*/ 	.short	0x010a
        /*08b2*/ 	.byte	0xff
	.zero		1


	//   ....[123]....
        /*08b4*/ 	.word	0x00008470
        /*08b8*/ 	.word	0x00000000
        /*08bc*/ 	.word	0x00000000
        /*08c0*/ 	.short	0x010a
        /*08c2*/ 	.byte	0xff
	.zero		1


	//   ....[124]....
        /*08c4*/ 	.word	0x000084c0
        /*08c8*/ 	.word	0x00000000
        /*08cc*/ 	.word	0x00000160
        /*08d0*/ 	.short	0x010a
        /*08d2*/ 	.byte	0xff
	.zero		1


	//   ....[125]....
        /*08d4*/ 	.word	0x00008520
        /*08d8*/ 	.word	0x00000000
        /*08dc*/ 	.word	0x00000110
        /*08e0*/ 	.short	0x010a
        /*08e2*/ 	.byte	0xff
	.zero		1


	//   ....[126]....
        /*08e4*/ 	.word	0x00008570
        /*08e8*/ 	.word	0x00000000
        /*08ec*/ 	.word	0x00000100
        /*08f0*/ 	.short	0x010a
        /*08f2*/ 	.byte	0xff
	.zero		1


	//   ....[127]....
        /*08f4*/ 	.word	0x000085d0
        /*08f8*/ 	.word	0x00000000
        /*08fc*/ 	.word	0x00000110
        /*0900*/ 	.short	0x010a
        /*0902*/ 	.byte	0xff
	.zero		1


	//   ....[128]....
        /*0904*/ 	.word	0x00008620
        /*0908*/ 	.word	0x00000000
        /*090c*/ 	.word	0x00000100
        /*0910*/ 	.short	0x010a
        /*0912*/ 	.byte	0xff
	.zero		1


	//   ....[129]....
        /*0914*/ 	.word	0x00008680
        /*0918*/ 	.word	0x00000003
        /*091c*/ 	.word	0x00000140
        /*0920*/ 	.short	0x010a
        /*0922*/ 	.byte	0xff
	.zero		1


	//   ....[130]....
        /*0924*/ 	.word	0x000086e0
        /*0928*/ 	.word	0x00000000
        /*092c*/ 	.word	0x00000000
        /*0930*/ 	.short	0x010a
        /*0932*/ 	.byte	0xff
	.zero		1


	//   ....[131]....
        /*0934*/ 	.word	0x00008740
        /*0938*/ 	.word	0x00000000
        /*093c*/ 	.word	0x00000000
        /*0940*/ 	.short	0x010a
        /*0942*/ 	.byte	0xff
	.zero		1


	//   ....[132]....
        /*0944*/ 	.word	0x000087a0
        /*0948*/ 	.word	0x00000000
        /*094c*/ 	.word	0x00000000
        /*0950*/ 	.short	0x010a
        /*0952*/ 	.byte	0xff
	.zero		1


	//   ....[133]....
        /*0954*/ 	.word	0x00008800
        /*0958*/ 	.word	0x00000000
        /*095c*/ 	.word	0x00000000
        /*0960*/ 	.short	0x010a
        /*0962*/ 	.byte	0xff
	.zero		1


	//   ....[134]....
        /*0964*/ 	.word	0x00008860
        /*0968*/ 	.word	0x00000000
        /*096c*/ 	.word	0x00000000
        /*0970*/ 	.short	0x010a
        /*0972*/ 	.byte	0xff
	.zero		1


	//   ....[135]....
        /*0974*/ 	.word	0x000088b0
        /*0978*/ 	.word	0x00000000
        /*097c*/ 	.word	0x00000100
        /*0980*/ 	.short	0x010a
        /*0982*/ 	.byte	0xff
	.zero		1


	//   ....[136]....
        /*0984*/ 	.word	0x00008910
        /*0988*/ 	.word	0x00000000
        /*098c*/ 	.word	0x000000f8
        /*0990*/ 	.short	0x010a
        /*0992*/ 	.byte	0xff
	.zero		1


	//   ....[137]....
        /*0994*/ 	.word	0x00008970
        /*0998*/ 	.word	0x00000003
        /*099c*/ 	.word	0x000000e8
        /*09a0*/ 	.short	0x010a
        /*09a2*/ 	.byte	0xff
	.zero		1


	//   ....[138]....
        /*09a4*/ 	.word	0x000089c0
        /*09a8*/ 	.word	0x00000000
        /*09ac*/ 	.word	0x00000100
        /*09b0*/ 	.short	0x010a
        /*09b2*/ 	.byte	0xff
	.zero		1


	//   ....[139]....
        /*09b4*/ 	.word	0x00008a20
        /*09b8*/ 	.word	0x00000000
        /*09bc*/ 	.word	0x000000e0
        /*09c0*/ 	.short	0x010a
        /*09c2*/ 	.byte	0xff
	.zero		1


	//   ....[140]....
        /*09c4*/ 	.word	0x00008a70
        /*09c8*/ 	.word	0x00000010
        /*09cc*/ 	.word	0x00000120
        /*09d0*/ 	.short	0x010a
        /*09d2*/ 	.byte	0xff
	.zero		1


	//----- nvinfo : EIATTR_NUM_MBARRIERS
	.align		4
.L_47:
        /*09d4*/ 	.byte	0x03, 0x38
        /*09d6*/ 	.short	0x0030


	//----- nvinfo : EIATTR_EXIT_INSTR_OFFSETS
	.align		4
        /*09d8*/ 	.byte	0x04, 0x1c
        /*09da*/ 	.short	(.L_49 - .L_48)


	//   ....[0]....
.L_48:
        /*09dc*/ 	.word	0x00002bb0


	//   ....[1]....
        /*09e0*/ 	.word	0x000030a0


	//   ....[2]....
        /*09e4*/ 	.word	0x00003100


	//   ....[3]....
        /*09e8*/ 	.word	0x00003f70


	//   ....[4]....
        /*09ec*/ 	.word	0x00004c50


	//   ....[5]....
        /*09f0*/ 	.word	0x00004c90


	//   ....[6]....
        /*09f4*/ 	.word	0x00007e70


	//----- nvinfo : EIATTR_MAX_THREADS
	.align		4
.L_49:
        /*09f8*/ 	.byte	0x04, 0x05
        /*09fa*/ 	.short	(.L_51 - .L_50)
.L_50:
        /*09fc*/ 	.word	0x00000100
        /*0a00*/ 	.word	0x00000001
        /*0a04*/ 	.word	0x00000001


	//----- nvinfo : EIATTR_CRS_STACK_SIZE
	.align		4
.L_51:
        /*0a08*/ 	.byte	0x04, 0x1e
        /*0a0a*/ 	.short	(.L_53 - .L_52)
.L_52:
        /*0a0c*/ 	.word	0x00000000


	//----- nvinfo : EIATTR_CBANK_PARAM_SIZE
	.align		4
.L_53:
        /*0a10*/ 	.byte	0x03, 0x19
        /*0a12*/ 	.short	0x0800


	//----- nvinfo : EIATTR_PARAM_CBANK
	.align		4
        /*0a14*/ 	.byte	0x04, 0x0a
        /*0a16*/ 	.short	(.L_55 - .L_54)
	.align		4
.L_54:
        /*0a18*/ 	.word	index@(.nv.constant0._ZN7cutlass13device_kernelINS_4gemm6kernel13GemmUniversalIN4cute5tupleIJiiiiEEENS1_10collective13CollectiveMmaINS1_35MainloopSm100TmaUmmaWarpSpecializedILi14ELi2ELi4ENS5_IJNS4_1CILi1EEESB_SB_EEEEENS5_IJNSA_ILi64EEENSA_ILi160EEESE_EEEaNS5_IJlSB_lEEEaSH_NS4_8TiledMMAINS4_8MMA_AtomIJNS4_15SM100_MMA_S8_SSIaaiLi64ELi160ELNS4_4UMMA5MajorE0ELSM_0ELNSL_8SaturateE0EEEEEENS4_6LayoutISC_NS5_IJNSA_ILi0EEESR_SR_EEEEENS5_IJNS4_10UnderscoreESU_SU_EEEEENS4_13SM90_TMA_LOADENS4_14ComposedLayoutINS4_7SwizzleILi2ELi4ELi3EEENS4_18smem_ptr_flag_bitsILi8EEENSQ_INS5_IJNSA_ILi8EEESE_EEENS5_IJSE_SB_EEEEEEEvNS4_8identityESX_S17_vS18_EENS_8epilogue10collective18CollectiveEpilogueINS1A_23Sm100TmaWarpSpecializedILi1ELi1ELi80ELb0ELb0EEEJSG_NS5_IJNSQ_ISE_SB_EENSQ_ISF_SB_EEEEEaSH_aSH_NS1A_6fusion15FusionCallbacksIS1E_NS1I_17LinearCombinationIaiaiLNS_15FloatRoundStyleE2EEESG_S1H_JEEENS4_5SM1004TMEM4LOAD26SM100_TMEM_LOAD_16dp32b16xESX_NSY_INSZ_ILi1ELi4ELi3EEES12_NSQ_INS5_IJS13_NSA_ILi32EEEEEENS5_IJS1T_SB_EEEEEEENS4_39AutoVectorizingCopyWithAssumedAlignmentILi128EEENS4_14SM90_TMA_STOREES1X_S1Z_S1Z_EEEvvEEEEvNT_6ParamsE)
        /*0a1c*/ 	.short	0x0380
        /*0a1e*/ 	.short	0x0800


	//----- nvinfo : EIATTR_SW_WAR
	.align		4
.L_55:
        /*0a20*/ 	.byte	0x04, 0x36
        /*0a22*/ 	.short	(.L_57 - .L_56)
.L_56:
        /*0a24*/ 	.word	0x00000008
.L_57:


//--------------------- .nv.callgraph             --------------------------
	.section	.nv.callgraph,"",@"SHT_CUDA_CALLGRAPH"
	.align	4
	.sectionentsize	8
	.align		4
        /*0000*/ 	.word	0x00000000
	.align		4
        /*0004*/ 	.word	0xffffffff
	.align		4
        /*0008*/ 	.word	index@(_ZN7cutlass13device_kernelINS_4gemm6kernel13GemmUniversalIN4cute5tupleIJiiiiEEENS1_10collective13CollectiveMmaINS1_35MainloopSm100TmaUmmaWarpSpecializedILi14ELi2ELi4ENS5_IJNS4_1CILi1EEESB_SB_EEEEENS5_IJNSA_ILi64EEENSA_ILi160EEESE_EEEaNS5_IJlSB_lEEEaSH_NS4_8TiledMMAINS4_8MMA_AtomIJNS4_15SM100_MMA_S8_SSIaaiLi64ELi160ELNS4_4UMMA5MajorE0ELSM_0ELNSL_8SaturateE0EEEEEENS4_6LayoutISC_NS5_IJNSA_ILi0EEESR_SR_EEEEENS5_IJNS4_10UnderscoreESU_SU_EEEEENS4_13SM90_TMA_LOADENS4_14ComposedLayoutINS4_7SwizzleILi2ELi4ELi3EEENS4_18smem_ptr_flag_bitsILi8EEENSQ_INS5_IJNSA_ILi8EEESE_EEENS5_IJSE_SB_EEEEEEEvNS4_8identityESX_S17_vS18_EENS_8epilogue10collective18CollectiveEpilogueINS1A_23Sm100TmaWarpSpecializedILi1ELi1ELi80ELb0ELb0EEEJSG_NS5_IJNSQ_ISE_SB_EENSQ_ISF_SB_EEEEEaSH_aSH_NS1A_6fusion15FusionCallbacksIS1E_NS1I_17LinearCombinationIaiaiLNS_15FloatRoundStyleE2EEESG_S1H_JEEENS4_5SM1004TMEM4LOAD26SM100_TMEM_LOAD_16dp32b16xESX_NSY_INSZ_ILi1ELi4ELi3EEES12_NSQ_INS5_IJS13_NSA_ILi32EEEEEENS5_IJS1T_SB_EEEEEEENS4_39AutoVectorizingCopyWithAssumedAlignmentILi128EEENS4_14SM90_TMA_STOREES1X_S1Z_S1Z_EEEvvEEEEvNT_6ParamsE)
	.align		4
        /*000c*/ 	.word	index@(__assertfail)
	.align		4
        /*0010*/ 	.word	0x00000000
	.align		4
        /*0014*/ 	.word	0xfffffffe
	.align		4
        /*0018*/ 	.word	0x00000000
	.align		4
        /*001c*/ 	.word	0xfffffffd
	.align		4
        /*0020*/ 	.word	0x00000000
	.align		4
        /*0024*/ 	.word	0xfffffffc


//--------------------- .nv.constant4             --------------------------
	.section	.nv.constant4,"a",@progbits
	.align	8
	.align		8
.nv.constant4:
        /*0000*/ 	.dword	__assertfail
	.align		8
        /*0008*/ 	.dword	__unnamed_1
	.align		8
        /*0010*/ 	.dword	__unnamed_2
	.align		8
        /*0018*/ 	.dword	_ZN40_INTERNAL_2ba454d7_4_k_cu_30f933f1_278304cuda3std3__45__cpo5beginE
	.align		8
        /*0020*/ 	.dword	_ZN40_INTERNAL_2ba454d7_4_k_cu_30f933f1_278304cuda3std3__45__cpo3endE
	.align		8
        /*0028*/ 	.dword	_ZN40_INTERNAL_2ba454d7_4_k_cu_30f933f1_278304cuda3std3__45__cpo6cbeginE
	.align		8
        /*0030*/ 	.dword	_ZN40_INTERNAL_2ba454d7_4_k_cu_30f933f1_278304cuda3std3__45__cpo4cendE
	.align		8
        /*0038*/ 	.dword	_ZN40_INTERNAL_2ba454d7_4_k_cu_30f933f1_278304cuda3std3__442_GLOBAL__N__2ba454d7_4_k_cu_30f933f1_278306ignoreE
	.align		8
        /*0040*/ 	.dword	_ZN40_INTERNAL_2ba454d7_4_k_cu_30f933f1_278304cuda3std3__419piecewise_constructE
	.align		8
        /*0048*/ 	.dword	_ZN40_INTERNAL_2ba454d7_4_k_cu_30f933f1_278304cuda3std3__48in_placeE
	.align		8
        /*0050*/ 	.dword	_ZN40_INTERNAL_2ba454d7_4_k_cu_30f933f1_278304cuda3std6ranges3__45__cpo4swapE
	.align		8
        /*0058*/ 	.dword	_ZN40_INTERNAL_2ba454d7_4_k_cu_30f933f1_278304cuda3std6ranges3__45__cpo9iter_moveE
	.align		8
        /*0060*/ 	.dword	_ZN40_INTERNAL_2ba454d7_4_k_cu_30f933f1_278304cute7productE
	.align		8
        /*0068*/ 	.dword	_ZN40_INTERNAL_2ba454d7_4_k_cu_30f933f1_278304cute1_E
	.align		8
        /*0070*/ 	.dword	$str$25
	.align		8
        /*0078*/ 	.dword	$str$26
	.align		8
        /*0080*/ 	.dword	$str$27
	.align		8
        /*0088*/ 	.dword	$str$28


//--------------------- .text._ZN7cutlass13device_kernelINS_4gemm6kernel13GemmUniversalIN4cute5tupleIJiiiiEEENS1_10collective13CollectiveMmaINS1_35MainloopSm100TmaUmmaWarpSpecializedILi14ELi2ELi4ENS5_IJNS4_1CILi1EEESB_SB_EEEEENS5_IJNSA_ILi64EEENSA_ILi160EEESE_EEEaNS5_IJlSB_lEEEaSH_NS4_8TiledMMAINS4_8MMA_AtomIJNS4_15SM100_MMA_S8_SSIaaiLi64ELi160ELNS4_4UMMA5MajorE0ELSM_0ELNSL_8SaturateE0EEEEEENS4_6LayoutISC_NS5_IJNSA_ILi0EEESR_SR_EEEEENS5_IJNS4_10UnderscoreESU_SU_EEEEENS4_13SM90_TMA_LOADENS4_14ComposedLayoutINS4_7SwizzleILi2ELi4ELi3EEENS4_18smem_ptr_flag_bitsILi8EEENSQ_INS5_IJNSA_ILi8EEESE_EEENS5_IJSE_SB_EEEEEEEvNS4_8identityESX_S17_vS18_EENS_8epilogue10collective18CollectiveEpilogueINS1A_23Sm100TmaWarpSpecializedILi1ELi1ELi80ELb0ELb0EEEJSG_NS5_IJNSQ_ISE_SB_EENSQ_ISF_SB_EEEEEaSH_aSH_NS1A_6fusion15FusionCallbacksIS1E_NS1I_17LinearCombinationIaiaiLNS_15FloatRoundStyleE2EEESG_S1H_JEEENS4_5SM1004TMEM4LOAD26SM100_TMEM_LOAD_16dp32b16xESX_NSY_INSZ_ILi1ELi4ELi3EEES12_NSQ_INS5_IJS13_NSA_ILi32EEEEEENS5_IJS1T_SB_EEEEEEENS4_39AutoVectorizingCopyWithAssumedAlignmentILi128EEENS4_14SM90_TMA_STOREES1X_S1Z_S1Z_EEEvvEEEEvNT_6ParamsE --------------------------
	.section	.text._ZN7cutlass13device_kernelINS_4gemm6kernel13GemmUniversalIN4cute5tupleIJiiiiEEENS1_10collective13CollectiveMmaINS1_35MainloopSm100TmaUmmaWarpSpecializedILi14ELi2ELi4ENS5_IJNS4_1CILi1EEESB_SB_EEEEENS5_IJNSA_ILi64EEENSA_ILi160EEESE_EEEaNS5_IJlSB_lEEEaSH_NS4_8TiledMMAINS4_8MMA_AtomIJNS4_15SM100_MMA_S8_SSIaaiLi64ELi160ELNS4_4UMMA5MajorE0ELSM_0ELNSL_8SaturateE0EEEEEENS4_6LayoutISC_NS5_IJNSA_ILi0EEESR_SR_EEEEENS5_IJNS4_10UnderscoreESU_SU_EEEEENS4_13SM90_TMA_LOADENS4_14ComposedLayoutINS4_7SwizzleILi2ELi4ELi3EEENS4_18smem_ptr_flag_bitsILi8EEENSQ_INS5_IJNSA_ILi8EEESE_EEENS5_IJSE_SB_EEEEEEEvNS4_8identityESX_S17_vS18_EENS_8epilogue10collective18CollectiveEpilogueINS1A_23Sm100TmaWarpSpecializedILi1ELi1ELi80ELb0ELb0EEEJSG_NS5_IJNSQ_ISE_SB_EENSQ_ISF_SB_EEEEEaSH_aSH_NS1A_6fusion15FusionCallbacksIS1E_NS1I_17LinearCombinationIaiaiLNS_15FloatRoundStyleE2EEESG_S1H_JEEENS4_5SM1004TMEM4LOAD26SM100_TMEM_LOAD_16dp32b16xESX_NSY_INSZ_ILi1ELi4ELi3EEES12_NSQ_INS5_IJS13_NSA_ILi32EEEEEENS5_IJS1T_SB_EEEEEEENS4_39AutoVectorizingCopyWithAssumedAlignmentILi128EEENS4_14SM90_TMA_STOREES1X_S1Z_S1Z_EEEvvEEEEvNT_6ParamsE,"ax",@progbits
	.align	128
.text._ZN7cutlass13device_kernelINS_4gemm6kernel13GemmUniversalIN4cute5tupleIJiiiiEEENS1_10collective13CollectiveMmaINS1_35MainloopSm100TmaUmmaWarpSpecializedILi14ELi2ELi4ENS5_IJNS4_1CILi1EEESB_SB_EEEEENS5_IJNSA_ILi64EEENSA_ILi160EEESE_EEEaNS5_IJlSB_lEEEaSH_NS4_8TiledMMAINS4_8MMA_AtomIJNS4_15SM100_MMA_S8_SSIaaiLi64ELi160ELNS4_4UMMA5MajorE0ELSM_0ELNSL_8SaturateE0EEEEEENS4_6LayoutISC_NS5_IJNSA_ILi0EEESR_SR_EEEEENS5_IJNS4_10UnderscoreESU_SU_EEEEENS4_13SM90_TMA_LOADENS4_14ComposedLayoutINS4_7SwizzleILi2ELi4ELi3EEENS4_18smem_ptr_flag_bitsILi8EEENSQ_INS5_IJNSA_ILi8EEESE_EEENS5_IJSE_SB_EEEEEEEvNS4_8identityESX_S17_vS18_EENS_8epilogue10collective18CollectiveEpilogueINS1A_23Sm100TmaWarpSpecializedILi1ELi1ELi80ELb0ELb0EEEJSG_NS5_IJNSQ_ISE_SB_EENSQ_ISF_SB_EEEEEaSH_aSH_NS1A_6fusion15FusionCallbacksIS1E_NS1I_17LinearCombinationIaiaiLNS_15FloatRoundStyleE2EEESG_S1H_JEEENS4_5SM1004TMEM4LOAD26SM100_TMEM_LOAD_16dp32b16xESX_NSY_INSZ_ILi1ELi4ELi3EEES12_NSQ_INS5_IJS13_NSA_ILi32EEEEEENS5_IJS1T_SB_EEEEEEENS4_39AutoVectorizingCopyWithAssumedAlignmentILi128EEENS4_14SM90_TMA_STOREES1X_S1Z_S1Z_EEEvvEEEEvNT_6ParamsE:
        .type           _ZN7cutlass13device_kernelINS_4gemm6kernel13GemmUniversalIN4cute5tupleIJiiiiEEENS1_10collective13CollectiveMmaINS1_35MainloopSm100TmaUmmaWarpSpecializedILi14ELi2ELi4ENS5_IJNS4_1CILi1EEESB_SB_EEEEENS5_IJNSA_ILi64EEENSA_ILi160EEESE_EEEaNS5_IJlSB_lEEEaSH_NS4_8TiledMMAINS4_8MMA_AtomIJNS4_15SM100_MMA_S8_SSIaaiLi64ELi160ELNS4_4UMMA5MajorE0ELSM_0ELNSL_8SaturateE0EEEEEENS4_6LayoutISC_NS5_IJNSA_ILi0EEESR_SR_EEEEENS5_IJNS4_10UnderscoreESU_SU_EEEEENS4_13SM90_TMA_LOADENS4_14ComposedLayoutINS4_7SwizzleILi2ELi4ELi3EEENS4_18smem_ptr_flag_bitsILi8EEENSQ_INS5_IJNSA_ILi8EEESE_EEENS5_IJSE_SB_EEEEEEEvNS4_8identityESX_S17_vS18_EENS_8epilogue10collective18CollectiveEpilogueINS1A_23Sm100TmaWarpSpecializedILi1ELi1ELi80ELb0ELb0EEEJSG_NS5_IJNSQ_ISE_SB_EENSQ_ISF_SB_EEEEEaSH_aSH_NS1A_6fusion15FusionCallbacksIS1E_NS1I_17LinearCombinationIaiaiLNS_15FloatRoundStyleE2EEESG_S1H_JEEENS4_5SM1004TMEM4LOAD26SM100_TMEM_LOAD_16dp32b16xESX_NSY_INSZ_ILi1ELi4ELi3EEES12_NSQ_INS5_IJS13_NSA_ILi32EEEEEENS5_IJS1T_SB_EEEEEEENS4_39AutoVectorizingCopyWithAssumedAlignmentILi128EEENS4_14SM90_TMA_STOREES1X_S1Z_S1Z_EEEvvEEEEvNT_6ParamsE,@function
        .size           _ZN7cutlass13device_kernelINS_4gemm6kernel13GemmUniversalIN4cute5tupleIJiiiiEEENS1_10collective13CollectiveMmaINS1_35MainloopSm100TmaUmmaWarpSpecializedILi14ELi2ELi4ENS5_IJNS4_1CILi1EEESB_SB_EEEEENS5_IJNSA_ILi64EEENSA_ILi160EEESE_EEEaNS5_IJlSB_lEEEaSH_NS4_8TiledMMAINS4_8MMA_AtomIJNS4_15SM100_MMA_S8_SSIaaiLi64ELi160ELNS4_4UMMA5MajorE0ELSM_0ELNSL_8SaturateE0EEEEEENS4_6LayoutISC_NS5_IJNSA_ILi0EEESR_SR_EEEEENS5_IJNS4_10UnderscoreESU_SU_EEEEENS4_13SM90_TMA_LOADENS4_14ComposedLayoutINS4_7SwizzleILi2ELi4ELi3EEENS4_18smem_ptr_flag_bitsILi8EEENSQ_INS5_IJNSA_ILi8EEESE_EEENS5_IJSE_SB_EEEEEEEvNS4_8identityESX_S17_vS18_EENS_8epilogue10collective18CollectiveEpilogueINS1A_23Sm100TmaWarpSpecializedILi1ELi1ELi80ELb0ELb0EEEJSG_NS5_IJNSQ_ISE_SB_EENSQ_ISF_SB_EEEEEaSH_aSH_NS1A_6fusion15FusionCallbacksIS1E_NS1I_17LinearCombinationIaiaiLNS_15FloatRoundStyleE2EEESG_S1H_JEEENS4_5SM1004TMEM4LOAD26SM100_TMEM_LOAD_16dp32b16xESX_NSY_INSZ_ILi1ELi4ELi3EEES12_NSQ_INS5_IJS13_NSA_ILi32EEEEEENS5_IJS1T_SB_EEEEEEENS4_39AutoVectorizingCopyWithAssumedAlignmentILi128EEENS4_14SM90_TMA_STOREES1X_S1Z_S1Z_EEEvvEEEEvNT_6ParamsE,(.L_x_163 - _ZN7cutlass13device_kernelINS_4gemm6kernel13GemmUniversalIN4cute5tupleIJiiiiEEENS1_10collective13CollectiveMmaINS1_35MainloopSm100TmaUmmaWarpSpecializedILi14ELi2ELi4ENS5_IJNS4_1CILi1EEESB_SB_EEEEENS5_IJNSA_ILi64EEENSA_ILi160EEESE_EEEaNS5_IJlSB_lEEEaSH_NS4_8TiledMMAINS4_8MMA_AtomIJNS4_15SM100_MMA_S8_SSIaaiLi64ELi160ELNS4_4UMMA5MajorE0ELSM_0ELNSL_8SaturateE0EEEEEENS4_6LayoutISC_NS5_IJNSA_ILi0EEESR_SR_EEEEENS5_IJNS4_10UnderscoreESU_SU_EEEEENS4_13SM90_TMA_LOADENS4_14ComposedLayoutINS4_7SwizzleILi2ELi4ELi3EEENS4_18smem_ptr_flag_bitsILi8EEENSQ_INS5_IJNSA_ILi8EEESE_EEENS5_IJSE_SB_EEEEEEEvNS4_8identityESX_S17_vS18_EENS_8epilogue10collective18CollectiveEpilogueINS1A_23Sm100TmaWarpSpecializedILi1ELi1ELi80ELb0ELb0EEEJSG_NS5_IJNSQ_ISE_SB_EENSQ_ISF_SB_EEEEEaSH_aSH_NS1A_6fusion15FusionCallbacksIS1E_NS1I_17LinearCombinationIaiaiLNS_15FloatRoundStyleE2EEESG_S1H_JEEENS4_5SM1004TMEM4LOAD26SM100_TMEM_LOAD_16dp32b16xESX_NSY_INSZ_ILi1ELi4ELi3EEES12_NSQ_INS5_IJS13_NSA_ILi32EEEEEENS5_IJS1T_SB_EEEEEEENS4_39AutoVectorizingCopyWithAssumedAlignmentILi128EEENS4_14SM90_TMA_STOREES1X_S1Z_S1Z_EEEvvEEEEvNT_6ParamsE)
        .other          _ZN7cutlass13device_kernelINS_4gemm6kernel13GemmUniversalIN4cute5tupleIJiiiiEEENS1_10collective13CollectiveMmaINS1_35MainloopSm100TmaUmmaWarpSpecializedILi14ELi2ELi4ENS5_IJNS4_1CILi1EEESB_SB_EEEEENS5_IJNSA_ILi64EEENSA_ILi160EEESE_EEEaNS5_IJlSB_lEEEaSH_NS4_8TiledMMAINS4_8MMA_AtomIJNS4_15SM100_MMA_S8_SSIaaiLi64ELi160ELNS4_4UMMA5MajorE0ELSM_0ELNSL_8SaturateE0EEEEEENS4_6LayoutISC_NS5_IJNSA_ILi0EEESR_SR_EEEEENS5_IJNS4_10UnderscoreESU_SU_EEEEENS4_13SM90_TMA_LOADENS4_14ComposedLayoutINS4_7SwizzleILi2ELi4ELi3EEENS4_18smem_ptr_flag_bitsILi8EEENSQ_INS5_IJNSA_ILi8EEESE_EEENS5_IJSE_SB_EEEEEEEvNS4_8identityESX_S17_vS18_EENS_8epilogue10collective18CollectiveEpilogueINS1A_23Sm100TmaWarpSpecializedILi1ELi1ELi80ELb0ELb0EEEJSG_NS5_IJNSQ_ISE_SB_EENSQ_ISF_SB_EEEEEaSH_aSH_NS1A_6fusion15FusionCallbacksIS1E_NS1I_17LinearCombinationIaiaiLNS_15FloatRoundStyleE2EEESG_S1H_JEEENS4_5SM1004TMEM4LOAD26SM100_TMEM_LOAD_16dp32b16xESX_NSY_INSZ_ILi1ELi4ELi3EEES12_NSQ_INS5_IJS13_NSA_ILi32EEEEEENS5_IJS1T_SB_EEEEEEENS4_39AutoVectorizingCopyWithAssumedAlignmentILi128EEENS4_14SM90_TMA_STOREES1X_S1Z_S1Z_EEEvvEEEEvNT_6ParamsE,@"STO_CUDA_ENTRY STV_DEFAULT"
_ZN7cutlass13device_kernelINS_4gemm6kernel13GemmUniversalIN4cute5tupleIJiiiiEEENS1_10collective13CollectiveMmaINS1_35MainloopSm100TmaUmmaWarpSpecializedILi14ELi2ELi4ENS5_IJNS4_1CILi1EEESB_SB_EEEEENS5_IJNSA_ILi64EEENSA_ILi160EEESE_EEEaNS5_IJlSB_lEEEaSH_NS4_8TiledMMAINS4_8MMA_AtomIJNS4_15SM100_MMA_S8_SSIaaiLi64ELi160ELNS4_4UMMA5MajorE0ELSM_0ELNSL_8SaturateE0EEEEEENS4_6LayoutISC_NS5_IJNSA_ILi0EEESR_SR_EEEEENS5_IJNS4_10UnderscoreESU_SU_EEEEENS4_13SM90_TMA_LOADENS4_14ComposedLayoutINS4_7SwizzleILi2ELi4ELi3EEENS4_18smem_ptr_flag_bitsILi8EEENSQ_INS5_IJNSA_ILi8EEESE_EEENS5_IJSE_SB_EEEEEEEvNS4_8identityESX_S17_vS18_EENS_8epilogue10collective18CollectiveEpilogueINS1A_23Sm100TmaWarpSpecializedILi1ELi1ELi80ELb0ELb0EEEJSG_NS5_IJNSQ_ISE_SB_EENSQ_ISF_SB_EEEEEaSH_aSH_NS1A_6fusion15FusionCallbacksIS1E_NS1I_17LinearCombinationIaiaiLNS_15FloatRoundStyleE2EEESG_S1H_JEEENS4_5SM1004TMEM4LOAD26SM100_TMEM_LOAD_16dp32b16xESX_NSY_INSZ_ILi1ELi4ELi3EEES12_NSQ_INS5_IJS13_NSA_ILi32EEEEEENS5_IJS1T_SB_EEEEEEENS4_39AutoVectorizingCopyWithAssumedAlignmentILi128EEENS4_14SM90_TMA_STOREES1X_S1Z_S1Z_EEEvvEEEEvNT_6ParamsE:
[----:B------:R-:W1:Y:S01]  /*0000*/  LDC R1, c[0x0][0x37c] ;  /* 0x0000df00ff017b82 */ /* 0x000e620000000800 */
[----:B------:R-:W2:Y:S01]  /*0010*/  S2R R211, SR_TID.X ;  /* 0x0000000000d37919 */ /* 0x000ea20000002100 */
[----:B------:R-:W3:Y:S01]  /*0020*/  LDCU.64 UR4, c[0x0][0x890] ;  /* 0x00011200ff0477ac */ /* 0x000ee20008000a00 */
[----:B------:R-:W-:Y:S02]  /*0030*/  PRMT R206, RZ, 0x7610, R206 ;  /* 0x00007610ffce7816 */ /* 0x000fe400000000ce */
[----:B------:R-:W-:Y:S01]  /*0040*/  ELECT P5, URZ, PT ;  /* 0x0000000000ff782f */ /* 0x000fe200038a0000 */
[----:B------:R-:W4:Y:S01]  /*0050*/  LDCU.64 UR46, c[0x0][0x358] ;  /* 0x00006b00ff2e77ac */ /* 0x000f220008000a00 */
[----:B---3--:R-:W-:-:S04]  /*0060*/  UISETP.NE.U32.AND UP0, UPT, UR4, URZ, UPT ;  /* 0x000000ff0400728c */ /* 0x008fc8000bf05070 */
[----:B------:R-:W-:Y:S01]  /*0070*/  UISETP.NE.AND.EX UP0, UPT, UR5, URZ, UPT, UP0 ;  /* 0x000000ff0500728c */ /* 0x000fe2000bf05300 */
[----:B--2---:R-:W-:-:S05]  /*0080*/  SHF.R.U32.HI R213, RZ, 0x5, R211 ;  /* 0x00000005ffd57819 */ /* 0x004fca00000116d3 */
[----:B------:R-:W2:Y:S02]  /*0090*/  SHFL.IDX PT, R0, R213, RZ, 0x1f ;  /* 0x00001fffd5007589 */ /* 0x000ea400000e0000 */
[----:B--2---:R-:W-:Y:S01]  /*00a0*/  R2UR UR8, R0 ;  /* 0x00000000000872ca */ /* 0x004fe200000e0000 */
[----:B-1--4-:R-:W-:-:S14]  /*00b0*/  BRA.U UP0, `(.L_x_0) ;  /* 0x00000001002c7547 */ /* 0x012fdc000b800000 */
[----:B------:R-:W1:Y:S02]  /*00c0*/  LDCU.64 UR6, c[0x0][0x888] ;  /* 0x00011100ff0677ac */ /* 0x000e640008000a00 */
[----:B-1----:R-:W-:-:S04]  /*00d0*/  UISETP.NE.U32.AND UP0, UPT, UR6, URZ, UPT ;  /* 0x000000ff0600728c */ /* 0x002fc8000bf05070 */
[----:B------:R-:W-:-:S09]  /*00e0*/  UISETP.NE.AND.EX UP0, UPT, UR7, URZ, UPT, UP0 ;  /* 0x000000ff0700728c */ /* 0x000fd2000bf05300 */
[----:B------:R-:W-:Y:S05]  /*00f0*/  BRA.U !UP0, `(.L_x_1) ;  /* 0x0000000108107547 */ /* 0x000fea000b800000 */
[----:B------:R-:W1:Y:S02]  /*0100*/  LDC.64 R102, c[0x0][0x888] ;  /* 0x00022200ff667b82 */ /* 0x000e640000000a00 */
[----:B-1----:R1:W5:Y:S01]  /*0110*/  LDG.E R102, desc[UR46][R102.64] ;  /* 0x0000002e66667981 */ /* 0x002362000c1e1900 */
[----:B------:R-:W-:Y:S01]  /*0120*/  HFMA2 R206, -RZ, RZ, 0, 5.9604644775390625e-08 ;  /* 0x00000001ffce7431 */ /* 0x000fe200000001ff */
[----:B------:R-:W-:Y:S05]  /*0130*/  BRA `(.L_x_0) ;  /* 0x00000000000c7947 */ /* 0x000fea0003800000 */
.L_x_1:
[----:B------:R-:W1:Y:S01]  /*0140*/  LDCU UR6, c[0x0][0x880] ;  /* 0x00011000ff0677ac */ /* 0x000e620008000800 */
[----:B------:R-:W-:Y:S01]  /*0150*/  HFMA2 R206, -RZ, RZ, 0, 5.9604644775390625e-08 ;  /* 0x00000001ffce7431 */ /* 0x000fe200000001ff */
[----:B-1----:R-:W-:-:S07]  /*0160*/  MOV R102, UR6 ;  /* 0x0000000600667c02 */ /* 0x002fce0008000f00 */
.L_x_0:
[----:B------:R-:W2:Y:S02]  /*0170*/  LDCU.64 UR6, c[0x0][0x8b0] ;  /* 0x00011600ff0677ac */ /* 0x000ea40008000a00 */
[----:B--2---:R-:W-:-:S04]  /*0180*/  UISETP.NE.U32.AND UP0, UPT, UR6, URZ, UPT ;  /* 0x000000ff0600728c */ /* 0x004fc8000bf05070 */
[----:B------:R-:W-:-:S09]  /*0190*/  UISETP.NE.AND.EX UP0, UPT, UR7, URZ, UPT, UP0 ;  /* 0x000000ff0700728c */ /* 0x000fd2000bf05300 */
[----:B------:R-:W-:Y:S05]  /*01a0*/  BRA.U UP0, `(.L_x_2) ;  /* 0x0000000100247547 */ /* 0x000fea000b800000 */
[----:B------:R-:W2:Y:S02]  /*01b0*/  LDCU.64 UR6, c[0x0][0x8a8] ;  /* 0x00011500ff0677ac */ /* 0x000ea40008000a00 */
[----:B--2---:R-:W-:-:S04]  /*01c0*/  UISETP.NE.U32.AND UP0, UPT, UR6, URZ, UPT ;  /* 0x000000ff0600728c */ /* 0x004fc8000bf05070 */
[----:B------:R-:W-:-:S09]  /*01d0*/  UISETP.NE.AND.EX UP0, UPT, UR7, URZ, UPT, UP0 ;  /* 0x000000ff0700728c */ /* 0x000fd2000bf05300 */
[----:B------:R-:W-:Y:S05]  /*01e0*/  BRA.U !UP0, `(.L_x_3) ;  /* 0x00000001080c7547 */ /* 0x000fea000b800000 */
[----:B------:R-:W2:Y:S02]  /*01f0*/  LDC.64 R98, c[0x0][0x8a8] ;  /* 0x00022a00ff627b82 */ /* 0x000ea40000000a00 */
[----:B--2---:R2:W5:Y:S01]  /*0200*/  LDG.E R98, desc[UR46][R98.64] ;  /* 0x0000002e62627981 */ /* 0x004562000c1e1900 */
[----:B------:R-:W-:Y:S05]  /*0210*/  BRA `(.L_x_2) ;  /* 0x0000000000087947 */ /* 0x000fea0003800000 */
.L_x_3:
[----:B------:R-:W2:Y:S02]  /*0220*/  LDCU UR6, c[0x0][0x8a0] ;  /* 0x00011400ff0677ac */ /* 0x000ea40008000800 */
[----:B--2---:R-:W-:Y:S02]  /*0230*/  MOV R98, UR6 ;  /* 0x0000000600627c02 */ /* 0x004fe40008000f00 */
.L_x_2:
[----:B------:R-:W-:Y:S01]  /*0240*/  IMAD.U32 R0, RZ, RZ, UR8 ;  /* 0x00000008ff007e24 */ /* 0x000fe2000f8e00ff */
[----:B------:R-:W-:Y:S04]  /*0250*/  BSSY.RECONVERGENT B0, `(.L_x_4) ;  /* 0x000000c000007945 */ /* 0x000fe80003800200 */
[C---:B------:R-:W-:Y:S02]  /*0260*/  ISETP.NE.OR P1, PT, R0.reuse, 0x1, !P5 ;  /* 0x000000010000780c */ /* 0x040fe40006f25670 */
[----:B------:R-:W-:-:S11]  /*0270*/  ISETP.NE.OR P0, PT, R0, 0x3, !P5 ;  /* 0x000000030000780c */ /* 0x000fd60006f05670 */
[----:B------:R-:W-:Y:S05]  /*0280*/  @P1 BRA `(.L_x_5) ;  /* 0x0000000000201947 */ /* 0x000fea0003800000 */
[----:B------:R-:W3:Y:S02]  /*0290*/  LDCU.64 UR6, c[0x0][0x348] ;  /* 0x00006900ff0677ac */ /* 0x000ee40008000a00 */
[----:B---3--:R-:W-:Y:S02]  /*02a0*/  UIADD3 UR10, UP1, UPT, UR6, 0x80, URZ ;  /* 0x00000080060a7890 */ /* 0x008fe4000ff3e0ff */
[----:B------:R-:W-:Y:S02]  /*02b0*/  UIADD3 UR6, UP0, UPT, UR6, 0x180, URZ ;  /* 0x0000018006067890 */ /* 0x000fe4000ff1e0ff */
[----:B------:R-:W-:Y:S02]  /*02c0*/  UIADD3.X UR11, UPT, UPT, URZ, UR7, URZ, UP1, !UPT ;  /* 0x00000007ff0b7290 */ /* 0x000fe40008ffe4ff */
[----:B------:R-:W-:-:S07]  /*02d0*/  UIADD3.X UR7, UPT, UPT, URZ, UR7, URZ, UP0, !UPT ;  /* 0x00000007ff077290 */ /* 0x000fce00087fe4ff */
[----:B------:R3:W-:Y:S02]  /*02e0*/  UTMACCTL.PF [UR10] ;  /* 0x000000000a0079b9 */ /* 0x0007e40008040000 */
[----:B------:R3:W-:Y:S02]  /*02f0*/  UTMACCTL.PF [UR6] ;  /* 0x00000000060079b9 */ /* 0x0007e40008040000 */
[----:B---3--:R-:W-:Y:S01]  /*0300*/  NOP ;  /* 0x0000000000007918 */ /* 0x008fe20000000000 */
.L_x_5:
[----:B------:R-:W-:Y:S05]  /*0310*/  BSYNC.RECONVERGENT B0 ;  /* 0x0000000000007941 */ /* 0x000fea0003800200 */
.L_x_4:
[----:B------:R-:W-:Y:S04]  /*0320*/  BSSY.RECONVERGENT B0, `(.L_x_6) ;  /* 0x000000a000007945 */ /* 0x000fe80003800200 */
        /* <DEDUP_REMOVED lines=9> */
.L_x_7:
[----:B------:R-:W-:Y:S05]  /*03c0*/  BSYNC.RECONVERGENT B0 ;  /* 0x0000000000007941 */ /* 0x000fea0003800200 */
.L_x_6:
[----:B------:R-:W3:Y:S01]  /*03d0*/  LDCU.64 UR6, c[0x0][0x888] ;  /* 0x00011100ff0677ac */ /* 0x000ee20008000a00 */
[----:B------:R-:W-:Y:S02]  /*03e0*/  UISETP.EQ.U32.AND UP1, UPT, UR4, URZ, UPT ;  /* 0x000000ff0400728c */ /* 0x000fe4000bf22070 */
[----:B------:R-:W-:Y:S02]  /*03f0*/  UPLOP3.LUT UP2, UPT, UPT, UPT, UPT, 0x80, 0x8 ;  /* 0x000000000008789c */ /* 0x000fe40003f4f070 */
[----:B---3--:R-:W-:-:S04]  /*0400*/  UISETP.NE.U32.AND UP0, UPT, UR6, URZ, UPT ;  /* 0x000000ff0600728c */ /* 0x008fc8000bf05070 */
[----:B------:R-:W-:-:S04]  /*0410*/  UISETP.NE.AND.EX UP0, UPT, UR7, URZ, UPT, UP0 ;  /* 0x000000ff0700728c */ /* 0x000fc8000bf05300 */
[----:B------:R-:W-:-:S04]  /*0420*/  UISETP.EQ.OR.EX UP3, UPT, UR5, URZ, !UP0, UP1 ;  /* 0x000000ff0500728c */ /* 0x000fc8000c762710 */
[----:B------:R-:W-:-:S05]  /*0430*/  UP2UR UR42, UPR, URZ, 0x8 ;  /* 0x00000008ff2a7883 */ /* 0x000fca0008000000 */
[----:B------:R-:W-:Y:S07]  /*0440*/  BRA.U !UP3, `(.L_x_8) ;  /* 0x000000010b207547 */ /* 0x000fee000b800000 */
[----:B-----5:R-:W-:Y:S01]  /*0450*/  R2UR UR6, R102 ;  /* 0x00000000660672ca */ /* 0x020fe200000e0000 */
[----:B------:R-:W-:Y:S02]  /*0460*/  UISETP.NE.U32.AND UP2, UPT, UR4, URZ, UPT ;  /* 0x000000ff0400728c */ /* 0x000fe4000bf45070 */
[----:B------:R-:W-:Y:S02]  /*0470*/  USEL UR4, URZ, 0xffffffff, UP0 ;  /* 0xffffffffff047887 */ /* 0x000fe40008000000 */
[----:B------:R-:W-:-:S08]  /*0480*/  UISETP.NE.AND.EX UP2, UPT, UR5, URZ, UPT, UP2 ;  /* 0x000000ff0500728c */ /* 0x000fd0000bf45320 */
[----:B------:R-:W-:-:S04]  /*0490*/  UISETP.NE.AND UP1, UPT, UR6, URZ, UPT ;  /* 0x000000ff0600728c */ /* 0x000fc8000bf25270 */
[----:B------:R-:W-:-:S04]  /*04a0*/  @!UP2 USEL UR4, URZ, 0xffffffff, UP1 ;  /* 0xffffffffff04a887 */ /* 0x000fc80008800000 */
[----:B------:R-:W-:-:S04]  /*04b0*/  ULOP3.LUT UR4, UR4, 0x1, URZ, 0xc0, !UPT ;  /* 0x0000000104047892 */ /* 0x000fc8000f8ec0ff */
[----:B------:R-:W-:-:S11]  /*04c0*/  UISETP.NE.U32.AND UP2, UPT, UR4, 0x1, UPT ;  /* 0x000000010400788c */ /* 0x000fd6000bf45070 */
.L_x_8:
[----:B------:R-:W3:Y:S01]  /*04d0*/  SHFL.IDX PT, R2, R213, RZ, 0x1f ;  /* 0x00001fffd5027589 */ /* 0x000ee200000e0000 */
[----:B------:R-:W-:-:S04]  /*04e0*/  UISETP.NE.AND UP1, UPT, UR8, 0x2, UPT ;  /* 0x000000020800788c */ /* 0x000fc8000bf25270 */
[----:B------:R-:W-:Y:S01]  /*04f0*/  USEL UR6, URZ, 0x1, UP1 ;  /* 0x00000001ff067887 */ /* 0x000fe20008800000 */
[----:B---3--:R-:W-:-:S13]  /*0500*/  ISETP.NE.AND P0, PT, R2, RZ, PT ;  /* 0x000000ff0200720c */ /* 0x008fda0003f05270 */
[----:B------:R-:W-:Y:S05]  /*0510*/  @P0 BRA `(.L_x_9) ;  /* 0x0000000000a40947 */ /* 0x000fea0003800000 */
[----:B------:R-:W-:Y:S01]  /*0520*/  ELECT P0, URZ, PT ;  /* 0x0000000000ff782f */ /* 0x000fe20003800000 */
[----:B------:R-:W-:-:S12]  /*0530*/  BSSY.RECONVERGENT B0, `(.L_x_9) ;  /* 0x0000027000007945 */ /* 0x000fd80003800200 */
[----:B------:R-:W-:Y:S05]  /*0540*/  @!P0 BRA `(.L_x_10) ;  /* 0x0000000000948947 */ /* 0x000fea0003800000 */
[----:B------:R-:W3:Y:S01]  /*0550*/  S2UR UR5, SR_CgaCtaId ;  /* 0x00000000000579c3 */ /* 0x000ee20000008800 */
[----:B------:R-:W-:Y:S01]  /*0560*/  UMOV UR7, 0x400 ;  /* 0x0000040000077882 */ /* 0x000fe20000000000 */
[----:B------:R-:W-:Y:S02]  /*0570*/  UMOV UR4, 0x1 ;  /* 0x0000000100047882 */ /* 0x000fe40000000000 */
[----:B------:R-:W-:-:S04]  /*0580*/  UIADD3 UR10, UPT, UPT, -UR4, 0x100000, URZ ;  /* 0x00100000040a7890 */ /* 0x000fc8000fffe1ff */
[----:B------:R-:W-:Y:S02]  /*0590*/  USHF.L.U32 UR11, UR10, 0xb, URZ ;  /* 0x0000000b0a0b7899 */ /* 0x000fe400080006ff */
[----:B------:R-:W-:Y:S02]  /*05a0*/  USHF.L.U32 UR10, UR10, 0x1, URZ ;  /* 0x000000010a0a7899 */ /* 0x000fe400080006ff */
[----:B---3--:R-:W-:Y:S01]  /*05b0*/  ULEA UR5, UR5, UR7, 0x18 ;  /* 0x0000000705057291 */ /* 0x008fe2000f8ec0ff */
[----:B------:R-:W3:Y:S11]  /*05c0*/  FENCE.VIEW.ASYNC.S ;  /* 0x00000000000073c6 */ /* 0x000ef60000000000 */
[----:B---3--:R3:W4:Y:S01]  /*05d0*/  SYNCS.EXCH.64 URZ, [UR5], UR10 ;  /* 0x0000000a05ff75b2 */ /* 0x0087220008000100 */
[----:B------:R3:W1:Y:S01]  /*05e0*/  SYNCS.EXCH.64 URZ, [UR5+0x70], UR10 ;  /* 0x0000700a05ff75b2 */ /* 0x0006620008000100 */
        /* <DEDUP_REMOVED lines=25> */
[----:B------:R3:W1:Y:S02]  /*0780*/  SYNCS.EXCH.64 URZ, [UR5+0xd8], UR10 ;  /* 0x0000d80a05ff75b2 */ /* 0x0006640008000100 */
[----:B---34-:R-:W-:Y:S01]  /*0790*/  NOP ;  /* 0x0000000000007918 */ /* 0x018fe20000000000 */
.L_x_10:
[----:B------:R-:W-:Y:S05]  /*07a0*/  BSYNC.RECONVERGENT B0 ;  /* 0x0000000000007941 */ /* 0x000fea0003800200 */
.L_x_9:
[----:B------:R-:W3:Y:S01]  /*07b0*/  SHFL.IDX PT, R2, R213, RZ, 0x1f ;  /* 0x00001fffd5027589 */ /* 0x000ee200000e0000 */
[----:B------:R-:W-:Y:S01]  /*07c0*/  NOP ;  /* 0x0000000000007918 */ /* 0x000fe20000000000 */
[----:B---3--:R-:W-:-:S13]  /*07d0*/  ISETP.NE.AND P0, PT, R2, 0x1, PT ;  /* 0x000000010200780c */ /* 0x008fda0003f05270 */
[----:B------:R-:W-:Y:S05]  /*07e0*/  @P0 BRA `(.L_x_11) ;  /* 0x0000000000400947 */ /* 0x000fea0003800000 */
[----:B------:R-:W3:Y:S01]  /*07f0*/  S2UR UR7, SR_CgaCtaId ;  /* 0x00000000000779c3 */ /* 0x000ee20000008800 */
[----:B------:R-:W-:Y:S01]  /*0800*/  UMOV UR9, 0x400 ;  /* 0x0000040000097882 */ /* 0x000fe20000000000 */
[----:B------:R-:W-:Y:S01]  /*0810*/  UMOV UR5, 0x20 ;  /* 0x0000002000057882 */ /* 0x000fe20000000000 */
[----:B------:R-:W-:Y:S01]  /*0820*/  UMOV UR4, 0x80 ;  /* 0x0000008000047882 */ /* 0x000fe20000000000 */
[----:B------:R-:W-:-:S04]  /*0830*/  UIADD3 UR10, UPT, UPT, -UR5, 0x100000, URZ ;  /* 0x00100000050a7890 */ /* 0x000fc8000fffe1ff */
[----:B------:R-:W-:Y:S02]  /*0840*/  USHF.L.U32 UR11, UR10, 0xb, URZ ;  /* 0x0000000b0a0b7899 */ /* 0x000fe400080006ff */
[----:B------:R-:W-:Y:S02]  /*0850*/  USHF.L.U32 UR10, UR10, 0x1, URZ ;  /* 0x000000010a0a7899 */ /* 0x000fe400080006ff */
[----:B------:R-:W-:-:S04]  /*0860*/  UIADD3 UR4, UPT, UPT, -UR4, 0x100000, URZ ;  /* 0x0010000004047890 */ /* 0x000fc8000fffe1ff */
[----:B------:R-:W-:Y:S02]  /*0870*/  USHF.L.U32 UR5, UR4, 0xb, URZ ;  /* 0x0000000b04057899 */ /* 0x000fe400080006ff */
[----:B------:R-:W-:Y:S01]  /*0880*/  USHF.L.U32 UR4, UR4, 0x1, URZ ;  /* 0x0000000104047899 */ /* 0x000fe200080006ff */
[----:B------:R-:W-:Y:S01]  /*0890*/  ELECT P0, URZ, PT ;  /* 0x0000000000ff782f */ /* 0x000fe20003800000 */
[----:B---3--:R-:W-:Y:S01]  /*08a0*/  ULEA UR7, UR7, UR9, 0x18 ;  /* 0x0000000907077291 */ /* 0x008fe2000f8ec0ff */
[----:B------:R-:W3:Y:S11]  /*08b0*/  FENCE.VIEW.ASYNC.S ;  /* 0x00000000000073c6 */ /* 0x000ef60000000000 */
[----:B---3--:R3:W4:Y:S01]  /*08c0*/  SYNCS.EXCH.64 URZ, [UR7+0xe0], UR10 ;  /* 0x0000e00a07ff75b2 */ /* 0x0087220008000100 */
[----:B------:R3:W1:Y:S01]  /*08d0*/  SYNCS.EXCH.64 URZ, [UR7+0xe8], UR4 ;  /* 0x0000e80407ff75b2 */ /* 0x0006620008000100 */
[----:B------:R-:W-:Y:S01]  /*08e0*/  NOP ;  /* 0x0000000000007918 */ /* 0x000fe20000000000 */
.L_x_11:
[----:B------:R-:W2:Y:S01]  /*08f0*/  SHFL.IDX PT, R2, R213, RZ, 0x1f ;  /* 0x00001fffd5027589 */ /* 0x000ea200000e0000 */
[----:B------:R-:W-:Y:S01]  /*0900*/  NOP ;  /* 0x0000000000007918 */ /* 0x000fe20000000000 */
[----:B--2---:R-:W-:-:S13]  /*0910*/  ISETP.NE.AND P0, PT, R2, 0x3, PT ;  /* 0x000000030200780c */ /* 0x004fda0003f05270 */
[----:B------:R-:W-:Y:S05]  /*0920*/  @P0 BRA `(.L_x_12) ;  /* 0x0000000000300947 */ /* 0x000fea0003800000 */
[----:B---3--:R-:W2:Y:S01]  /*0930*/  S2UR UR5, SR_CgaCtaId ;  /* 0x00000000000579c3 */ /* 0x008ea20000008800 */
[----:B------:R-:W-:Y:S01]  /*0940*/  UMOV UR7, 0x400 ;  /* 0x0000040000077882 */ /* 0x000fe20000000000 */
[----:B------:R-:W-:Y:S01]  /*0950*/  UMOV UR4, 0x20 ;  /* 0x0000002000047882 */ /* 0x000fe20000000000 */
[----:B------:R-:W-:Y:S01]  /*0960*/  ELECT P0, URZ, PT ;  /* 0x0000000000ff782f */ /* 0x000fe20003800000 */
[----:B------:R-:W-:-:S04]  /*0970*/  UIADD3 UR10, UPT, UPT, -UR4, 0x100000, URZ ;  /* 0x00100000040a7890 */ /* 0x000fc8000fffe1ff */
[----:B------:R-:W-:Y:S02]  /*0980*/  USHF.L.U32 UR11, UR10, 0xb, URZ ;  /* 0x0000000b0a0b7899 */ /* 0x000fe400080006ff */
[----:B------:R-:W-:Y:S02]  /*0990*/  USHF.L.U32 UR10, UR10, 0x1, URZ ;  /* 0x000000010a0a7899 */ /* 0x000fe400080006ff */
[----:B--2---:R-:W-:Y:S01]  /*09a0*/  ULEA UR5, UR5, UR7, 0x18 ;  /* 0x0000000705057291 */ /* 0x004fe2000f8ec0ff */
[----:B------:R-:W2:Y:S11]  /*09b0*/  FENCE.VIEW.ASYNC.S ;  /* 0x00000000000073c6 */ /* 0x000eb60000000000 */
[----:B--2---:R2:W3:Y:S01]  /*09c0*/  SYNCS.EXCH.64 URZ, [UR5+0xf0], UR10 ;  /* 0x0000f00a05ff75b2 */ /* 0x0044e20008000100 */
[----:B------:R2:W1:Y:S01]  /*09d0*/  SYNCS.EXCH.64 URZ, [UR5+0xf8], UR10 ;  /* 0x0000f80a05ff75b2 */ /* 0x0004620008000100 */
[----:B------:R-:W-:Y:S01]  /*09e0*/  NOP ;  /* 0x0000000000007918 */ /* 0x000fe20000000000 */
.L_x_12:
[----:B------:R-:W4:Y:S01]  /*09f0*/  SHFL.IDX PT, R2, R213, RZ, 0x1f ;  /* 0x00001fffd5027589 */ /* 0x000f2200000e0000 */
[----:B------:R-:W-:Y:S01]  /*0a00*/  NOP ;  /* 0x0000000000007918 */ /* 0x000fe20000000000 */
[----:B----4-:R-:W-:-:S13]  /*0a10*/  ISETP.NE.AND P0, PT, R2, 0x4, PT ;  /* 0x000000040200780c */ /* 0x010fda0003f05270 */
[----:B------:R-:W-:Y:S05]  /*0a20*/  @P0 BRA `(.L_x_13) ;  /* 0x00000000004c0947 */ /* 0x000fea0003800000 */
[----:B--23--:R-:W2:Y:S01]  /*0a30*/  S2UR UR5, SR_CgaCtaId ;  /* 0x00000000000579c3 */ /* 0x00cea20000008800 */
[----:B------:R-:W-:Y:S01]  /*0a40*/  UMOV UR9, 0x100 ;  /* 0x0000010000097882 */ /* 0x000fe20000000000 */
[----:B------:R-:W-:Y:S01]  /*0a50*/  UMOV UR7, 0x400 ;  /* 0x0000040000077882 */ /* 0x000fe20000000000 */
[----:B------:R-:W-:Y:S01]  /*0a60*/  USEL UR9, UR9, 0xe0, UP2 ;  /* 0x000000e009097887 */ /* 0x000fe20009000000 */
[----:B------:R-:W-:Y:S01]  /*0a70*/  UMOV UR4, 0x1 ;  /* 0x0000000100047882 */ /* 0x000fe20000000000 */
[----:B------:R-:W-:Y:S01]  /*0a80*/  ELECT P0, URZ, PT ;  /* 0x0000000000ff782f */ /* 0x000fe20003800000 */
[----:B------:R-:W-:-:S04]  /*0a90*/  UIADD3 UR10, UPT, UPT, -UR4, 0x100000, URZ ;  /* 0x00100000040a7890 */ /* 0x000fc8000fffe1ff */
[----:B------:R-:W-:Y:S02]  /*0aa0*/  USHF.L.U32 UR11, UR10, 0xb, URZ ;  /* 0x0000000b0a0b7899 */ /* 0x000fe400080006ff */
[----:B------:R-:W-:Y:S02]  /*0ab0*/  USHF.L.U32 UR10, UR10, 0x1, URZ ;  /* 0x000000010a0a7899 */ /* 0x000fe400080006ff */
[----:B------:R-:W-:-:S04]  /*0ac0*/  UIADD3 UR12, UPT, UPT, -UR9, 0x100000, URZ ;  /* 0x00100000090c7890 */ /* 0x000fc8000fffe1ff */
[----:B------:R-:W-:Y:S02]  /*0ad0*/  USHF.L.U32 UR13, UR12, 0xb, URZ ;  /* 0x0000000b0c0d7899 */ /* 0x000fe400080006ff */
[----:B------:R-:W-:Y:S02]  /*0ae0*/  USHF.L.U32 UR12, UR12, 0x1, URZ ;  /* 0x000000010c0c7899 */ /* 0x000fe400080006ff */
[----:B--2---:R-:W-:Y:S01]  /*0af0*/  ULEA UR5, UR5, UR7, 0x18 ;  /* 0x0000000705057291 */ /* 0x004fe2000f8ec0ff */
[----:B------:R-:W2:Y:S11]  /*0b00*/  FENCE.VIEW.ASYNC.S ;  /* 0x00000000000073c6 */ /* 0x000eb60000000000 */
[----:B--2---:R4:W2:Y:S01]  /*0b10*/  SYNCS.EXCH.64 URZ, [UR5+0x100], UR10 ;  /* 0x0001000a05ff75b2 */ /* 0x0048a20008000100 */
[----:B------:R4:W3:Y:S01]  /*0b20*/  SYNCS.EXCH.64 URZ, [UR5+0x110], UR12 ;  /* 0x0001100c05ff75b2 */ /* 0x0008e20008000100 */
[----:B------:R4:W1:Y:S01]  /*0b30*/  SYNCS.EXCH.64 URZ, [UR5+0x108], UR10 ;  /* 0x0001080a05ff75b2 */ /* 0x0008620008000100 */
[----:B------:R4:W1:Y:S02]  /*0b40*/  SYNCS.EXCH.64 URZ, [UR5+0x118], UR12 ;  /* 0x0001180c05ff75b2 */ /* 0x0008640008000100 */
[----:B----4-:R-:W-:Y:S01]  /*0b50*/  NOP ;  /* 0x0000000000007918 */ /* 0x010fe20000000000 */
.L_x_13:
[----:B------:R-:W4:Y:S01]  /*0b60*/  SHFL.IDX PT, R2, R213, RZ, 0x1f ;  /* 0x00001fffd5027589 */ /* 0x000f2200000e0000 */
[----:B------:R-:W-:Y:S01]  /*0b70*/  NOP ;  /* 0x0000000000007918 */ /* 0x000fe20000000000 */
[----:B----4-:R-:W-:-:S13]  /*0b80*/  ISETP.NE.AND P0, PT, R2, 0x5, PT ;  /* 0x000000050200780c */ /* 0x010fda0003f05270 */
[----:B------:R-:W-:Y:S05]  /*0b90*/  @P0 BRA `(.L_x_14) ;  /* 0x0000000000580947 */ /* 0x000fea0003800000 */
[----:B---3--:R-:W3:Y:S01]  /*0ba0*/  S2UR UR7, SR_CgaCtaId ;  /* 0x00000000000779c3 */ /* 0x008ee20000008800 */
[----:B------:R-:W-:Y:S01]  /*0bb0*/  UMOV UR9, 0x400 ;  /* 0x0000040000097882 */ /* 0x000fe20000000000 */
[----:B--2---:R-:W-:Y:S01]  /*0bc0*/  UMOV UR5, 0x1 ;  /* 0x0000000100057882 */ /* 0x004fe20000000000 */
        /* <DEDUP_REMOVED lines=9> */
[----:B------:R-:W2:Y:S11]  /*0c60*/  FENCE.VIEW.ASYNC.S ;  /* 0x00000000000073c6 */ /* 0x000eb60000000000 */
[----:B--2---:R4:W2:Y:S01]  /*0c70*/  SYNCS.EXCH.64 URZ, [UR7+0x120], UR10 ;  /* 0x0001200a07ff75b2 */ /* 0x0048a20008000100 */
[----:B------:R4:W3:Y:S01]  /*0c80*/  SYNCS.EXCH.64 URZ, [UR7+0x140], UR4 ;  /* 0x0001400407ff75b2 */ /* 0x0008e20008000100 */
[----:B------:R4:W1:Y:S01]  /*0c90*/  SYNCS.EXCH.64 URZ, [UR7+0x128], UR10 ;  /* 0x0001280a07ff75b2 */ /* 0x0008620008000100 */
[----:B------:R4:W1:Y:S01]  /*0ca0*/  SYNCS.EXCH.64 URZ, [UR7+0x148], UR4 ;  /* 0x0001480407ff75b2 */ /* 0x0008620008000100 */
[----:B------:R4:W1:Y:S01]  /*0cb0*/  SYNCS.EXCH.64 URZ, [UR7+0x130], UR10 ;  /* 0x0001300a07ff75b2 */ /* 0x0008620008000100 */
[----:B------:R4:W1:Y:S01]  /*0cc0*/  SYNCS.EXCH.64 URZ, [UR7+0x150], UR4 ;  /* 0x0001500407ff75b2 */ /* 0x0008620008000100 */
[----:B------:R4:W1:Y:S01]  /*0cd0*/  SYNCS.EXCH.64 URZ, [UR7+0x138], UR10 ;  /* 0x0001380a07ff75b2 */ /* 0x0008620008000100 */
[----:B------:R4:W1:Y:S02]  /*0ce0*/  SYNCS.EXCH.64 URZ, [UR7+0x158], UR4 ;  /* 0x0001580407ff75b2 */ /* 0x0008640008000100 */
[----:B----4-:R-:W-:Y:S01]  /*0cf0*/  NOP ;  /* 0x0000000000007918 */ /* 0x010fe20000000000 */
.L_x_14:
[----:B------:R-:W4:Y:S01]  /*0d00*/  SHFL.IDX PT, R2, R213, RZ, 0x1f ;  /* 0x00001fffd5027589 */ /* 0x000f2200000e0000 */
[----:B------:R-:W-:Y:S01]  /*0d10*/  NOP ;  /* 0x0000000000007918 */ /* 0x000fe20000000000 */
[----:B----4-:R-:W-:-:S13]  /*0d20*/  ISETP.NE.AND P0, PT, R2, 0x3, PT ;  /* 0x000000030200780c */ /* 0x010fda0003f05270 */
[----:B------:R-:W-:Y:S05]  /*0d30*/  @P0 BRA `(.L_x_15) ;  /* 0x0000000000380947 */ /* 0x000fea0003800000 */
[----:B--23--:R-:W2:Y:S01]  /*0d40*/  S2UR UR5, SR_CgaCtaId ;  /* 0x00000000000579c3 */ /* 0x00cea20000008800 */
        /* <DEDUP_REMOVED lines=13> */
.L_x_15:
[----:B--23--:R-:W2:Y:S01]  /*0e20*/  S2UR UR5, SR_CTAID.X ;  /* 0x00000000000579c3 */ /* 0x00cea20000002500 */
[----:B------:R-:W-:-:S05]  /*0e30*/  CS2R.32 R207, SR_CgaSize ;  /* 0x0000000000cf7805 */ /* 0x000fca0000008a00 */
[----:B------:R-:W-:-:S05]  /*0e40*/  IMAD R207, R207, -0xa0, RZ ;  /* 0xffffff60cfcf7824 */ /* 0x000fca00078e02ff */
[----:B------:R-:W-:-:S14]  /*0e50*/  R2UR UR9, R207 ;  /* 0x00000000cf0972ca */ /* 0x000fdc00000e0000 */
[----:B------:R-:W3:Y:S01]  /*0e60*/  LDCU UR9, c[0x0][UR9+0x2b0] ;  /* 0x00005600090977ac */ /* 0x000ee20008000800 */
[----:B------:R-:W-:Y:S01]  /*0e70*/  NOP ;  /* 0x0000000000007918 */ /* 0x000fe20000000000 */
[----:B------:R-:W-:-:S05]  /*0e80*/  CS2R.32 R207, SR_CgaSize ;  /* 0x0000000000cf7805 */ /* 0x000fca0000008a00 */
[----:B------:R-:W-:-:S05]  /*0e90*/  IMAD R207, R207, -0xa0, RZ ;  /* 0xffffff60cfcf7824 */ /* 0x000fca00078e02ff */
[----:B------:R-:W-:-:S14]  /*0ea0*/  R2UR UR7, R207 ;  /* 0x00000000cf0772ca */ /* 0x000fdc00000e0000 */
[----:B------:R-:W4:Y:S01]  /*0eb0*/  LDCU UR7, c[0x0][UR7+0x2b4] ;  /* 0x00005680070777ac */ /* 0x000f220008000800 */
[----:B------:R-:W1:Y:S08]  /*0ec0*/  S2UR UR4, SR_CTAID.Y ;  /* 0x00000000000479c3 */ /* 0x000e700000002600 */
[----:B------:R-:W4:Y:S01]  /*0ed0*/  LDC R9, c[0x0][0xb24] ;  /* 0x0002c900ff097b82 */ /* 0x000f220000000800 */
[----:B--2---:R-:W-:-:S02]  /*0ee0*/  I2FP.F32.U32 R5, UR5 ;  /* 0x0000000500057c45 */ /* 0x004fc40008201000 */
[----:B------:R-:W-:-:S05]  /*0ef0*/  CS2R.32 R3, SR_CgaSize ;  /* 0x0000000000037805 */ /* 0x000fca0000008a00 */
[----:B------:R-:W-:-:S06]  /*0f00*/  IMAD R3, R3, -0xa0, RZ ;  /* 0xffffff6003037824 */ /* 0x000fcc00078e02ff */
[----:B------:R-:W2:Y:S01]  /*0f10*/  LDC R3, c[0x0][R3+0x2a0] ;  /* 0x0000a80003037b82 */ /* 0x000ea20000000800 */
[----:B------:R-:W-:Y:S01]  /*0f20*/  MOV R207, UR5 ;  /* 0x0000000500cf7c02 */ /* 0x000fe20008000f00 */
[----:B---3--:R-:W-:Y:S01]  /*0f30*/  FMUL R5, R5, UR9 ;  /* 0x0000000905057c20 */ /* 0x008fe20008400000 */
[----:B-1----:R-:W-:Y:S02]  /*0f40*/  I2FP.F32.U32 R4, UR4 ;  /* 0x0000000400047c45 */ /* 0x002fe40008201000 */
[----:B------:R-:W-:-:S05]  /*0f50*/  CS2R.32 R2, SR_CgaSize ;  /* 0x0000000000027805 */ /* 0x000fca0000008a00 */
[----:B------:R-:W-:-:S06]  /*0f60*/  IMAD R2, R2, -0xa0, RZ ;  /* 0xffffff6002027824 */ /* 0x000fcc00078e02ff */
[----:B------:R-:W1:Y:S01]  /*0f70*/  LDC R2, c[0x0][R2+0x2a4] ;  /* 0x0000a90002027b82 */ /* 0x000e620000000800 */
[----:B------:R-:W3:Y:S01]  /*0f80*/  F2I.U32.TRUNC.NTZ R204, R5 ;  /* 0x0000000500cc7305 */ /* 0x000ee2000020f000 */
[----:B------:R-:W-:Y:S01]  /*0f90*/  MOV R205, UR4 ;  /* 0x0000000400cd7c02 */ /* 0x000fe20008000f00 */
[----:B----4-:R-:W-:-:S05]  /*0fa0*/  FMUL R4, R4, UR7 ;  /* 0x0000000704047c20 */ /* 0x010fca0008400000 */
[----:B------:R-:W-:Y:S01]  /*0fb0*/  BAR.SYNC.DEFER_BLOCKING 0x0 ;  /* 0x0000000000007b1d */ /* 0x000fe20000010000 */
[----:B------:R-:W-:-:S05]  /*0fc0*/  ISETP.GE.AND P0, PT, R9, 0x1, PT ;  /* 0x000000010900780c */ /* 0x000fca0003f06270 */
[----:B------:R-:W4:Y:S02]  /*0fd0*/  F2I.U32.TRUNC.NTZ R181, R4 ;  /* 0x0000000400b57305 */ /* 0x000f24000020f000 */
[----:B------:R-:W1:Y:S01]  /*0fe0*/  S2UR UR36, SR_CTAID.Z ;  /* 0x00000000002479c3 */ /* 0x000e620000002700 */
[----:B---3--:R-:W-:-:S05]  /*0ff0*/  IADD3 R204, PT, PT, -R204, RZ, RZ ;  /* 0x000000ffcccc7210 */ /* 0x008fca0007ffe1ff */
[----:B--2---:R-:W-:Y:S01]  /*1000*/  IMAD R204, R3, R204, UR5 ;  /* 0x0000000503cc7e24 */ /* 0x004fe2000f8e02cc */
[----:B----4-:R-:W-:-:S05]  /*1010*/  IADD3 R181, PT, PT, -R181, RZ, RZ ;  /* 0x000000ffb5b57210 */ /* 0x010fca0007ffe1ff */
[----:B-1----:R-:W-:Y:S01]  /*1020*/  IMAD R181, R2, R181, UR4 ;  /* 0x0000000402b57e24 */ /* 0x002fe2000f8e02b5 */
[----:B------:R-:W-:Y:S06]  /*1030*/  @!P0 BRA `(.L_x_16) ;  /* 0x0000000000b88947 */ /* 0x000fec0003800000 */
[----:B------:R-:W1:Y:S01]  /*1040*/  LDC.64 R4, c[0x0][0xb18] ;  /* 0x0002c600ff047b82 */ /* 0x000e620000000a00 */
[----:B------:R-:W-:-:S07]  /*1050*/  ISETP.NE.AND P0, PT, R9, 0x1, PT ;  /* 0x000000010900780c */ /* 0x000fce0003f05270 */
[----:B------:R-:W2:Y:S08]  /*1060*/  LDC R10, c[0x0][0xb0c] ;  /* 0x0002c300ff0a7b82 */ /* 0x000eb00000000800 */
[----:B------:R-:W3:Y:S08]  /*1070*/  LDC R11, c[0x0][0x370] ;  /* 0x0000dc00ff0b7b82 */ /* 0x000ef00000000800 */
[----:B------:R-:W4:Y:S01]  /*1080*/  LDC R12, c[0x0][0x374] ;  /* 0x0000dd00ff0c7b82 */ /* 0x000f220000000800 */
[----:B-1----:R-:W-:-:S07]  /*1090*/  ISETP.NE.AND P1, PT, R4, 0x1, PT ;  /* 0x000000010400780c */ /* 0x002fce0003f25270 */
[----:B------:R-:W3:Y:S01]  /*10a0*/  LDC.64 R6, c[0x0][0xb10] ;  /* 0x0002c400ff067b82 */ /* 0x000ee20000000a00 */
[----:B--2---:R-:W-:-:S07]  /*10b0*/  ISETP.NE.AND P2, PT, R10, 0x1, PT ;  /* 0x000000010a00780c */ /* 0x004fce0003f45270 */
[----:B------:R-:W1:Y:S08]  /*10c0*/  LDC R8, c[0x0][0xb20] ;  /* 0x0002c800ff087b82 */ /* 0x000e700000000800 */
[----:B------:R-:W2:Y:S01]  /*10d0*/  LDC.64 R2, c[0x0][0xb28] ;  /* 0x0002ca00ff027b82 */ /* 0x000ea20000000a00 */
[----:B----4-:R-:W-:-:S04]  /*10e0*/  IMAD.HI.U32 R13, R12, R5, RZ ;  /* 0x000000050c0d7227 */ /* 0x010fc800078e00ff */
[----:B------:R-:W-:-:S04]  /*10f0*/  IMAD.HI.U32 R5, R205, R5, RZ ;  /* 0x00000005cd057227 */ /* 0x000fc800078e00ff */
[----:B---3--:R-:W-:-:S04]  /*1100*/  IMAD.HI.U32 R14, R11, R6, RZ ;  /* 0x000000060b0e7227 */ /* 0x008fc800078e00ff */
[----:B------:R-:W-:Y:S01]  /*1110*/  IMAD.HI.U32 R16, R207, R6, RZ ;  /* 0x00000006cf107227 */ /* 0x000fe200078e00ff */
[-C--:B------:R-:W-:Y:S02]  /*1120*/  @P2 SHF.R.U32.HI R11, RZ, R7.reuse, R14 ;  /* 0x00000007ff0b2219 */ /* 0x080fe4000001160e */
[-C--:B-1----:R-:W-:Y:S02]  /*1130*/  @P1 SHF.R.U32.HI R12, RZ, R8.reuse, R13 ;  /* 0x00000008ff0c1219 */ /* 0x082fe4000001160d */
[----:B------:R-:W-:Y:S02]  /*1140*/  SHF.R.U32.HI R8, RZ, R8, R5 ;  /* 0x00000008ff087219 */ /* 0x000fe40000011605 */
[----:B------:R-:W-:Y:S02]  /*1150*/  SHF.R.U32.HI R16, RZ, R7, R16 ;  /* 0x00000007ff107219 */ /* 0x000fe40000011610 */
[----:B------:R-:W-:Y:S01]  /*1160*/  SEL R5, R205, R8, !P1 ;  /* 0x00000008cd057207 */ /* 0x000fe20004800000 */
[----:B--2---:R-:W-:Y:S01]  /*1170*/  IMAD.HI.U32 R14, R12, R2, RZ ;  /* 0x000000020c0e7227 */ /* 0x004fe200078e00ff */
[----:B------:R-:W-:-:S03]  /*1180*/  SEL R7, R207, R16, !P2 ;  /* 0x00000010cf077207 */ /* 0x000fc60005000000 */
[----:B------:R-:W-:Y:S01]  /*1190*/  IMAD.HI.U32 R6, R11, R2, RZ ;  /* 0x000000020b067227 */ /* 0x000fe200078e00ff */
[----:B------:R-:W-:-:S04]  /*11a0*/  @P0 SHF.R.U32.HI R12, RZ, R3, R14 ;  /* 0x00000003ff0c0219 */ /* 0x000fc8000001160e */
[----:B------:R-:W-:Y:S01]  /*11b0*/  @P0 SHF.R.U32.HI R11, RZ, R3, R6 ;  /* 0x00000003ff0b0219 */ /* 0x000fe20000011606 */
[----:B------:R-:W-:-:S04]  /*11c0*/  IMAD R12, R12, R9, RZ ;  /* 0x000000090c0c7224 */ /* 0x000fc800078e02ff */
[----:B------:R-:W-:Y:S01]  /*11d0*/  IMAD R6, R11, R9, RZ ;  /* 0x000000090b067224 */ /* 0x000fe200078e02ff */
[----:B------:R-:W-:-:S04]  /*11e0*/  ISETP.GE.AND P1, PT, R5, R12, PT ;  /* 0x0000000c0500720c */ /* 0x000fc80003f26270 */
[----:B------:R-:W-:Y:S01]  /*11f0*/  ISETP.GE.OR P1, PT, R7, R6, P1 ;  /* 0x000000060700720c */ /* 0x000fe20000f26670 */
[----:B------:R-:W-:-:S05]  /*1200*/  IMAD.HI.U32 R6, R5, R2, RZ ;  /* 0x0000000205067227 */ /* 0x000fca00078e00ff */
[----:B------:R-:W-:-:S04]  /*1210*/  SHF.R.U32.HI R6, RZ, R3, R6 ;  /* 0x00000003ff067219 */ /* 0x000fc80000011606 */
[----:B------:R-:W-:-:S03]  /*1220*/  SEL R6, R5, R6, !P0 ;  /* 0x0000000605067207 */ /* 0x000fc60004000000 */
[----:B------:R-:W-:Y:S01]  /*1230*/  @!P1 IMAD.HI.U32 R8, R7, R2, RZ ;  /* 0x0000000207089227 */ /* 0x000fe200078e00ff */
[----:B------:R-:W-:-:S04]  /*1240*/  IADD3 R2, PT, PT, -R6, RZ, RZ ;  /* 0x000000ff06027210 */ /* 0x000fc80007ffe1ff */
[----:B------:R-:W-:Y:S01]  /*1250*/  @!P1 SHF.R.U32.HI R8, RZ, R3, R8 ;  /* 0x00000003ff089219 */ /* 0x000fe20000011608 */
[----:B------:R-:W-:-:S03]  /*1260*/  IMAD R2, R9, R2, R5 ;  /* 0x0000000209027224 */ /* 0x000fc600078e0205 */
[----:B------:R-:W-:Y:S02]  /*1270*/  @!P1 SEL R3, R7, R8, !P0 ;  /* 0x0000000807039207 */ /* 0x000fe40004000000 */
[----:B------:R-:W-:-:S03]  /*1280*/  IADD3 R8, PT, PT, -R5, RZ, RZ ;  /* 0x000000ff05087210 */ /* 0x000fc60007ffe1ff */
[--C-:B------:R-:W-:Y:S02]  /*1290*/  @!P1 IMAD.IADD R6, R6, 0x1, -R3.reuse ;  /* 0x0000000106069824 */ /* 0x100fe400078e0a03 */
[----:B------:R-:W-:Y:S01]  /*12a0*/  @!P1 IMAD R3, R2, R11, R3 ;  /* 0x0000000b02039224 */ /* 0x000fe200078e0203 */
[----:B------:R-:W-:Y:S01]  /*12b0*/  IADD3 R2, PT, PT, -R7, RZ, RZ ;  /* 0x000000ff07027210 */ /* 0x000fe20007ffe1ff */
[----:B------:R-:W-:Y:S02]  /*12c0*/  @!P1 IMAD R5, R6, R9, R7 ;  /* 0x0000000906059224 */ /* 0x000fe400078e0207 */
[----:B------:R-:W-:Y:S02]  /*12d0*/  IMAD R8, R4, R8, R205 ;  /* 0x0000000804087224 */ /* 0x000fe400078e02cd */
[----:B------:R-:W-:Y:S02]  /*12e0*/  @!P1 IMAD.MOV.U32 R7, RZ, RZ, R3 ;  /* 0x000000ffff079224 */ /* 0x000fe400078e0003 */
[----:B------:R-:W-:-:S02]  /*12f0*/  IMAD R2, R10, R2, R207 ;  /* 0x000000020a027224 */ /* 0x000fc400078e02cf */
[----:B------:R-:W-:Y:S02]  /*1300*/  IMAD R205, R5, R4, R8 ;  /* 0x0000000405cd7224 */ /* 0x000fe400078e0208 */
[----:B------:R-:W-:Y:S02]  /*1310*/  IMAD R207, R7, R10, R2 ;  /* 0x0000000a07cf7224 */ /* 0x000fe400078e0202 */
.L_x_16:
[----:B------:R-:W1:Y:S01]  /*1320*/  LDCU UR4, c[0x0][0xb30] ;  /* 0x00016600ff0477ac */ /* 0x000e620008000800 */
[----:B------:R-:W2:Y:S08]  /*1330*/  S2UR UR37, SR_CgaCtaId ;  /* 0x00000000002579c3 */ /* 0x000eb00000008800 */
[----:B------:R-:W3:Y:S01]  /*1340*/  LDC R92, c[0x0][0xb24] ;  /* 0x0002c900ff5c7b82 */ /* 0x000ee20000000800 */
[----:B-1----:R-:W-:-:S09]  /*1350*/  UISETP.NE.AND UP1, UPT, UR4, 0x1, UPT ;  /* 0x000000010400788c */ /* 0x002fd2000bf25270 */
[----:B--2---:R-:W-:Y:S05]  /*1360*/  BRA.U UP1, `(.L_x_17) ;  /* 0x0000000101407547 */ /* 0x004fea000b800000 */
[----:B------:R-:W1:Y:S08]  /*1370*/  LDC.64 R4, c[0x0][0xb10] ;  /* 0x0002c400ff047b82 */ /* 0x000e700000000a00 */
[----:B------:R-:W2:Y:S08]  /*1380*/  LDC.64 R2, c[0x0][0xb18] ;  /* 0x0002c600ff027b82 */ /* 0x000eb00000000a00 */
[----:B------:R-:W4:Y:S08]  /*1390*/  LDC R6, c[0x0][0xb20] ;  /* 0x0002c800ff067b82 */ /* 0x000f300000000800 */
[----:B------:R-:W3:Y:S01]  /*13a0*/  LDC R8, c[0x0][0xb0c] ;  /* 0x0002c300ff087b82 */ /* 0x000ee20000000800 */
[----:B-1----:R-:W-:-:S05]  /*13b0*/  IMAD.HI.U32 R4, R207, R4, RZ ;  /* 0x00000004cf047227 */ /* 0x002fca00078e00ff */
[----:B------:R-:W-:Y:S01]  /*13c0*/  SHF.R.U32.HI R4, RZ, R5, R4 ;  /* 0x00000005ff047219 */ /* 0x000fe20000011604 */
[----:B--2---:R-:W-:Y:S01]  /*13d0*/  IMAD.HI.U32 R3, R205, R3, RZ ;  /* 0x00000003cd037227 */ /* 0x004fe200078e00ff */
[----:B------:R-:W-:-:S04]  /*13e0*/  ISETP.NE.AND P0, PT, R2, 0x1, PT ;  /* 0x000000010200780c */ /* 0x000fc80003f05270 */
[----:B----4-:R-:W-:-:S04]  /*13f0*/  SHF.R.U32.HI R6, RZ, R6, R3 ;  /* 0x00000006ff067219 */ /* 0x010fc80000011603 */
[----:B------:R-:W-:Y:S02]  /*1400*/  SEL R3, R205, R6, !P0 ;  /* 0x00000006cd037207 */ /* 0x000fe40004000000 */
[----:B---3--:R-:W-:-:S04]  /*1410*/  ISETP.NE.AND P1, PT, R8, 0x1, PT ;  /* 0x000000010800780c */ /* 0x008fc80003f25270 */
[----:B------:R-:W-:-:S05]  /*1420*/  SEL R4, R207, R4, !P1 ;  /* 0x00000004cf047207 */ /* 0x000fca0004800000 */
[----:B------:R-:W-:Y:S02]  /*1430*/  IMAD.IADD R5, R3, 0x1, -R4 ;  /* 0x0000000103057824 */ /* 0x000fe400078e0a04 */
[----:B------:R-:W-:Y:S02]  /*1440*/  IMAD.IADD R3, R4, 0x1, -R3 ;  /* 0x0000000104037824 */ /* 0x000fe400078e0a03 */
[----:B------:R-:W-:Y:S02]  /*1450*/  IMAD R207, R5, R8, R207 ;  /* 0x0000000805cf7224 */ /* 0x000fe400078e02cf */
[----:B------:R-:W-:-:S07]  /*1460*/  IMAD R205, R3, R2, R205 ;  /* 0x0000000203cd7224 */ /* 0x000fce00078e02cd */
.L_x_17:
[----:B------:R-:W-:Y:S01]  /*1470*/  BAR.SYNC.DEFER_BLOCKING 0x0 ;  /* 0x0000000000007b1d */ /* 0x000fe20000010000 */
[----:B------:R-:W-:Y:S01]  /*1480*/  UISETP.NE.AND UP1, UPT, UR8, 0x2, UPT ;  /* 0x000000020800788c */ /* 0x000fe2000bf25270 */
[----:B------:R-:W-:Y:S02]  /*1490*/  ISETP.NE.OR P5, PT, R0, 0x2, !P5 ;  /* 0x000000020000780c */ /* 0x000fe40006fa5670 */
[----:B------:R-:W-:-:S06]  /*14a0*/  LOP3.LUT R2, R211, 0x1f, RZ, 0xc0, !PT ;  /* 0x0000001fd3027812 */ /* 0x000fcc00078ec0ff */
[----:B------:R-:W-:Y:S05]  /*14b0*/  BRA.U UP1, `(.L_x_18) ;  /* 0x0000001501c47547 */ /* 0x000fea000b800000 */
[----:B------:R-:W1:Y:S01]  /*14c0*/  LDCU UR15, c[0x0][0x38c] ;  /* 0x00007180ff0f77ac */ /* 0x000e620008000800 */
[----:B------:R-:W2:Y:S01]  /*14d0*/  LDC R9, c[0x0][0x370] ;  /* 0x0000dc00ff097b82 */ /* 0x000ea20000000800 */
[----:B------:R-:W-:Y:S01]  /*14e0*/  PLOP3.LUT P1, PT, PT, PT, UP2, 0x80, 0x8 ;  /* 0x000000000008781c */ /* 0x000fe20003f2f028 */
[----:B------:R-:W-:Y:S01]  /*14f0*/  IMAD.MOV.U32 R15, RZ, RZ, 0x1 ;  /* 0x00000001ff0f7424 */ /* 0x000fe200078e00ff */
[----:B------:R-:W-:Y:S01]  /*1500*/  ISETP.EQ.OR P4, PT, R2, RZ, P5 ;  /* 0x000000ff0200720c */ /* 0x000fe20002f82670 */
[----:B------:R-:W-:Y:S01]  /*1510*/  IMAD.MOV.U32 R14, RZ, RZ, RZ ;  /* 0x000000ffff0e7224 */ /* 0x000fe200078e00ff */
[----:B------:R-:W-:Y:S02]  /*1520*/  PLOP3.LUT P1, PT, P1, PT, PT, 0x8, 0x80 ;  /* 0x000000000080781c */ /* 0x000fe40000f2e170 */
[----:B------:R-:W-:Y:S01]  /*1530*/  CS2R R12, SRZ ;  /* 0x00000000000c7805 */ /* 0x000fe2000001ff00 */
[----:B------:R-:W-:Y:S01]  /*1540*/  IMAD.MOV.U32 R10, RZ, RZ, 0x1 ;  /* 0x00000001ff0a7424 */ /* 0x000fe200078e00ff */
[----:B------:R-:W4:Y:S01]  /*1550*/  LDC R0, c[0x0][0x374] ;  /* 0x0000dd00ff007b82 */ /* 0x000f220000000800 */
[----:B------:R-:W2:Y:S01]  /*1560*/  LDCU.64 UR24, c[0x0][0x348] ;  /* 0x00006900ff1877ac */ /* 0x000ea20008000a00 */
[----:B------:R-:W-:Y:S01]  /*1570*/  UMOV UR13, URZ ;  /* 0x000000ff000d7c82 */ /* 0x000fe20008000000 */
[----:B-1----:R-:W-:-:S04]  /*1580*/  UIADD3 UR5, UPT, UPT, UR15, 0x3f, URZ ;  /* 0x0000003f0f057890 */ /* 0x002fc8000fffe0ff */
[----:B------:R-:W-:-:S04]  /*1590*/  USHF.R.S32.HI UR4, URZ, 0x1f, UR5 ;  /* 0x0000001fff047899 */ /* 0x000fc80008011405 */
[----:B------:R-:W-:-:S04]  /*15a0*/  ULEA.HI UR4, UR4, UR5, URZ, 0x6 ;  /* 0x0000000504047291 */ /* 0x000fc8000f8f30ff */
[----:B------:R-:W-:Y:S02]  /*15b0*/  USHF.R.S32.HI UR22, URZ, 0x6, UR4 ;  /* 0x00000006ff167899 */ /* 0x000fe40008011404 */
[----:B------:R-:W-:Y:S02]  /*15c0*/  UIADD3 UR4, UPT, UPT, UR15, -0x1, URZ ;  /* 0xffffffff0f047890 */ /* 0x000fe4000fffe0ff */
[----:B------:R-:W-:Y:S02]  /*15d0*/  UISETP.LT.U32.AND UP0, UPT, UR22, 0xe, UPT ;  /* 0x0000000e1600788c */ /* 0x000fe4000bf01070 */
[----:B------:R-:W-:Y:S02]  /*15e0*/  UISETP.GE.U32.AND UP1, UPT, UR4, -0x7f, UPT ;  /* 0xffffff810400788c */ /* 0x000fe4000bf26070 */
[----:B------:R-:W-:Y:S02]  /*15f0*/  USEL UR21, UR22, 0xe, UP0 ;  /* 0x0000000e16157887 */ /* 0x000fe40008000000 */
[----:B------:R-:W-:-:S02]  /*1600*/  UIADD3 UR15, UPT, UPT, UR15, 0x7e, URZ ;  /* 0x0000007e0f0f7890 */ /* 0x000fc4000fffe0ff */
[----:B------:R-:W-:Y:S02]  /*1610*/  UIADD3 UR7, UPT, UPT, UR21, -0x1, URZ ;  /* 0xffffffff15077890 */ /* 0x000fe4000fffe0ff */
[----:B------:R-:W-:-:S03]  /*1620*/  UIADD3 UR14, UPT, UPT, UR22, -UR21, URZ ;  /* 0x80000015160e7290 */ /* 0x000fc6000fffe0ff */
[----:B------:R-:W-:-:S04]  /*1630*/  @UP1 UIADD3 UR7, UPT, UPT, UR21, URZ, URZ ;  /* 0x000000ff15071290 */ /* 0x000fc8000fffe0ff */
[----:B--2---:R-:W-:-:S12]  /*1640*/  UIADD3 UR7, UPT, UPT, UR7, 0x1, URZ ;  /* 0x0000000107077890 */ /* 0x004fd8000fffe0ff */
.L_x_36:
[----:B------:R-:W-:Y:S01]  /*1650*/  UISETP.NE.AND UP0, UPT, UR37, URZ, UPT ;  /* 0x000000ff2500728c */ /* 0x000fe2000bf05270 */
[----:B------:R-:W1:Y:S08]  /*1660*/  S2UR UR37, SR_CgaCtaId ;  /* 0x00000000002579c3 */ /* 0x000e700000008800 */
[----:B------:R-:W-:Y:S05]  /*1670*/  BRA.U UP0, `(.L_x_19) ;  /* 0x0000000100347547 */ /* 0x000fea000b800000 */
[----:B------:R-:W2:Y:S01]  /*1680*/  S2R R2, SR_CgaCtaId ;  /* 0x0000000000027919 */ /* 0x000ea20000008800 */
[----:B------:R-:W-:-:S04]  /*1690*/  MOV R3, 0x400 ;  /* 0x0000040000037802 */ /* 0x000fc80000000f00 */
[----:B--2---:R-:W-:Y:S02]  /*16a0*/  LEA R3, R2, R3, 0x18 ;  /* 0x0000000302037211 */ /* 0x004fe400078ec0ff */
[----:B------:R-:W-:-:S03]  /*16b0*/  SHF.L.U32 R2, R10, 0x1f, RZ ;  /* 0x0000001f0a027819 */ /* 0x000fc600000006ff */
[----:B------:R-:W-:-:S04]  /*16c0*/  IMAD R3, R12, 0x8, R3 ;  /* 0x000000080c037824 */ /* 0x000fc800078e0203 */
[----:B------:R-:W2:Y:S02]  /*16d0*/  SYNCS.PHASECHK.TRANS64.TRYWAIT P0, [R3+URZ+0x170], R2 ;  /* 0x00017002030075a7 */ /* 0x000ea400080011ff */
[----:B--2---:R-:W-:Y:S05]  /*16e0*/  @!P0 BRA `(.L_x_20) ;  /* 0x0000006400e48947 */ /* 0x004fea0003800000 */
.L_x_110:
[----:B------:R-:W-:Y:S01]  /*16f0*/  VIADD R12, R12, 0x1 ;  /* 0x000000010c0c7836 */ /* 0x000fe20000000000 */
[----:B------:R2:W-:Y:S04]  /*1700*/  SYNCS.ARRIVE.TRANS64.A1T0 RZ, [R3+URZ+0x160], RZ ;  /* 0x000160ff03ff79a7 */ /* 0x0005e800081000ff */
[----:B------:R-:W-:-:S04]  /*1710*/  ISETP.NE.AND P0, PT, R12, 0x2, PT ;  /* 0x000000020c00780c */ /* 0x000fc80003f05270 */
[----:B------:R-:W-:Y:S02]  /*1720*/  SEL R12, R12, RZ, P0 ;  /* 0x000000ff0c0c7207 */ /* 0x000fe40000000000 */
[----:B--2---:R-:W-:-:S04]  /*1730*/  SEL R3, RZ, 0x1, P0 ;  /* 0x00000001ff037807 */ /* 0x004fc80000000000 */
[----:B------:R-:W-:-:S07]  /*1740*/  LOP3.LUT R10, R10, R3, RZ, 0x3c, !PT ;  /* 0x000000030a0a7212 */ /* 0x000fce00078e3cff */
.L_x_19:
[----:B------:R-:W-:Y:S01]  /*1750*/  UMOV UR4, 0x400 ;  /* 0x0000040000047882 */ /* 0x000fe20000000000 */
[----:B------:R-:W-:Y:S01]  /*1760*/  SHF.L.U32 R2, R15, 0x1f, RZ ;  /* 0x0000001f0f027819 */ /* 0x000fe200000006ff */
[----:B-1----:R-:W-:Y:S01]  /*1770*/  ULEA UR4, UR37, UR4, 0x18 ;  /* 0x0000000425047291 */ /* 0x002fe2000f8ec0ff */
[----:B------:R-:W-:Y:S01]  /*1780*/  R2UR UR35, R207 ;  /* 0x00000000cf2372ca */ /* 0x000fe200000e0000 */
[----:B------:R-:W-:Y:S01]  /*1790*/  UISETP.GE.U32.AND UP0, UPT, UR15, 0x7f, UPT ;  /* 0x0000007f0f00788c */ /* 0x000fe2000bf06070 */
[----:B------:R-:W-:Y:S01]  /*17a0*/  R2UR UR11, R205 ;  /* 0x00000000cd0b72ca */ /* 0x000fe200000e0000 */
[----:B------:R-:W-:Y:S01]  /*17b0*/  ULEA UR5, UR13, UR4, 0x3 ;  /* 0x000000040d057291 */ /* 0x000fe2000f8e18ff */
[----:B------:R-:W-:-:S08]  /*17c0*/  UMOV UR23, URZ ;  /* 0x000000ff00177c82 */ /* 0x000fd00008000000 */
[----:B------:R1:W2:Y:S01]  /*17d0*/  SYNCS.PHASECHK.TRANS64.TRYWAIT P0, [UR5+0x70], R2 ;  /* 0x00007002ff0075a7 */ /* 0x0002a20008001105 */
[----:B------:R-:W-:Y:S02]  /*17e0*/  USHF.L.U32 UR35, UR35, 0x6, URZ ;  /* 0x0000000623237899 */ /* 0x000fe400080006ff */
[----:B------:R-:W-:Y:S01]  /*17f0*/  UIMAD UR11, UR11, 0xa0, URZ ;  /* 0x000000a00b0b78a4 */ /* 0x000fe2000f8e02ff */
[----:B------:R-:W-:Y:S11]  /*1800*/  BRA.U !UP0, `(.L_x_21) ;  /* 0x0000000108a87547 */ /* 0x000ff6000b800000 */
[----:B------:R-:W-:Y:S01]  /*1810*/  UMOV UR16, URZ ;  /* 0x000000ff00107c82 */ /* 0x000fe20008000000 */
[----:B------:R-:W-:-:S05]  /*1820*/  UMOV UR6, UR13 ;  /* 0x0000000d00067c82 */ /* 0x000fca0008000000 */
.L_x_26:
[----:B--2---:R-:W-:Y:S01]  /*1830*/  @!P5 MOV R3, 0x3800 ;  /* 0x000038000003d802 */ /* 0x004fe20000000f00 */
[----:B-1----:R-:W-:Y:S01]  /*1840*/  ULEA UR33, UR6, UR4, 0x3 ;  /* 0x0000000406217291 */ /* 0x002fe2000f8e18ff */
[----:B--2---:R-:W-:Y:S11]  /*1850*/  @P0 BRA `(.L_x_22) ;  /* 0x00000000000c0947 */ /* 0x004ff60003800000 */
[----:B------:R-:W-:Y:S04]  /*1860*/  SHF.L.U32 R5, R15, 0x1f, RZ ;  /* 0x0000001f0f057819 */ /* 0x000fe800000006ff */
[----:B------:R-:W2:Y:S02]  /*1870*/  SYNCS.PHASECHK.TRANS64.TRYWAIT P0, [UR33+0x70], R5 ;  /* 0x00007005ff0075a7 */ /* 0x000ea40008001121 */
[----:B--2---:R-:W-:Y:S05]  /*1880*/  @!P0 BRA `(.L_x_23) ;  /* 0x0000006400908947 */ /* 0x004fea0003800000 */
.L_x_22:
[----:B------:R2:W-:Y:S01]  /*1890*/  @!P5 SYNCS.ARRIVE.TRANS64 RZ, [UR33], R3 ;  /* 0x00000003ffffd9a7 */ /* 0x0005e20008000021 */
[----:B------:R-:W-:Y:S04]  /*18a0*/  BSSY.RECONVERGENT B0, `(.L_x_24) ;  /* 0x0000003000007945 */ /* 0x000fe80003800200 */
[----:B------:R-:W-:Y:S05]  /*18b0*/  @P4 BRA `(.L_x_25) ;  /* 0x0000000000044947 */ /* 0x000fea0003800000 */
[----:B------:R-:W-:Y:S05]  /*18c0*/  BPT.TRAP 0x1 ;  /* 0x000000040000795c */ /* 0x000fea0000300000 */
.L_x_25:
[----:B------:R-:W-:Y:S05]  /*18d0*/  BSYNC.RECONVERGENT B0 ;  /* 0x0000000000007941 */ /* 0x000fea0003800200 */
.L_x_24:
[----:B------:R-:W-:Y:S02]  /*18e0*/  UIADD3 UR13, UPT, UPT, UR6, 0x1, URZ ;  /* 0x00000001060d7890 */ /* 0x000fe4000fffe0ff */
[----:B------:R-:W-:Y:S02]  /*18f0*/  UIADD3 UR18, UP1, UPT, UR24, 0x80, URZ ;  /* 0x0000008018127890 */ /* 0x000fe4000ff3e0ff */
[----:B------:R-:W-:Y:S02]  /*1900*/  UISETP.NE.AND UP0, UPT, UR13, 0xe, UPT ;  /* 0x0000000e0d00788c */ /* 0x000fe4000bf05270 */
[----:B------:R-:W-:Y:S02]  /*1910*/  ULEA UR32, UR6, UR4, 0xc ;  /* 0x0000000406207291 */ /* 0x000fe4000f8e60ff */
[----:B------:R-:W-:Y:S02]  /*1920*/  USEL UR9, URZ, 0x1, UP0 ;  /* 0x00000001ff097887 */ /* 0x000fe40008000000 */
[----:B------:R-:W-:Y:S02]  /*1930*/  USEL UR13, UR13, URZ, UP0 ;  /* 0x000000ff0d0d7287 */ /* 0x000fe40008000000 */
[----:B------:R-:W-:Y:S02]  /*1940*/  USHF.L.U32 UR34, UR16, 0x6, URZ ;  /* 0x0000000610227899 */ /* 0x000fe400080006ff */
[----:B------:R-:W-:Y:S01]  /*1950*/  ULEA UR8, UR13, UR4, 0x3 ;  /* 0x000000040d087291 */ /* 0x000fe2000f8e18ff */
[----:B------:R-:W-:Y:S01]  /*1960*/  LOP3.LUT R15, R15, UR9, RZ, 0x3c, !PT ;  /* 0x000000090f0f7c12 */ /* 0x000fe2000f8e3cff */
[----:B------:R-:W-:Y:S02]  /*1970*/  UIADD3.X UR19, UPT, UPT, URZ, UR25, URZ, UP1, !UPT ;  /* 0x00000019ff137290 */ /* 0x000fe40008ffe4ff */
[----:B------:R-:W-:Y:S01]  /*1980*/  UIADD3 UR32, UPT, UPT, UR32, 0x5300, URZ ;  /* 0x0000530020207890 */ /* 0x000fe2000fffe0ff */
[----:B-1----:R-:W-:Y:S01]  /*1990*/  SHF.L.U32 R2, R15, 0x1f, RZ ;  /* 0x0000001f0f027819 */ /* 0x002fe200000006ff */
[----:B------:R-:W-:Y:S02]  /*19a0*/  UIMAD UR5, UR6, 0x2800, UR4 ;  /* 0x00002800060578a4 */ /* 0x000fe4000f8e0204 */
[----:B------:R-:W-:Y:S01]  /*19b0*/  UIADD3 UR26, UP0, UPT, UR24, 0x180, URZ ;  /* 0x00000180181a7890 */ /* 0x000fe2000ff1e0ff */
[----:B------:R1:W1:Y:S01]  /*19c0*/  SYNCS.PHASECHK.TRANS64.TRYWAIT P0, [UR8+0x70], R2 ;  /* 0x00007002ff0075a7 */ /* 0x0002620008001108 */
[----:B------:R-:W-:Y:S01]  /*19d0*/  UMOV UR28, 0x0 ;  /* 0x00000000001c7882 */ /* 0x000fe20000000000 */
[----:B------:R-:W-:Y:S01]  /*19e0*/  UMOV UR29, 0x10000000 ;  /* 0x10000000001d7882 */ /* 0x000fe20000000000 */
[----:B------:R-:W-:Y:S01]  /*19f0*/  UIADD3 UR8, UPT, UPT, UR5, 0x13300, URZ ;  /* 0x0001330005087890 */ /* 0x000fe2000fffe0ff */
[----:B------:R1:W-:Y:S01]  /*1a00*/  UTMALDG.3D [UR32], [UR18], desc[UR28] ;  /* 0x00001c20120075b4 */ /* 0x0003e20008011000 */
[----:B------:R-:W-:Y:S02]  /*1a10*/  UIADD3.X UR27, UPT, UPT, URZ, UR25, URZ, UP0, !UPT ;  /* 0x00000019ff1b7290 */ /* 0x000fe400087fe4ff */
[----:B------:R-:W-:Y:S01]  /*1a20*/  UIADD3 UR16, UPT, UPT, UR16, 0x1, URZ ;  /* 0x0000000110107890 */ /* 0x000fe2000fffe0ff */
[----:B------:R-:W-:Y:S01]  /*1a30*/  UMOV UR12, UR36 ;  /* 0x00000024000c7c82 */ /* 0x000fe20008000000 */
[----:B------:R-:W-:Y:S01]  /*1a40*/  UMOV UR9, UR33 ;  /* 0x0000002100097c82 */ /* 0x000fe20008000000 */
[----:B------:R-:W-:Y:S01]  /*1a50*/  UMOV UR10, UR34 ;  /* 0x00000022000a7c82 */ /* 0x000fe20008000000 */
[----:B------:R-:W-:Y:S03]  /*1a60*/  UISETP.NE.AND UP0, UPT, UR16, UR7, UPT ;  /* 0x000000071000728c */ /* 0x000fe6000bf05270 */
[----:B------:R1:W-:Y:S01]  /*1a70*/  UTMALDG.3D [UR8], [UR26], desc[UR28] ;  /* 0x00001c081a0075b4 */ /* 0x0003e20008011000 */
[----:B------:R-:W-:Y:S01]  /*1a80*/  UMOV UR23, UR7 ;  /* 0x0000000700177c82 */ /* 0x000fe20008000000 */
[----:B------:R-:W-:Y:S04]  /*1a90*/  UMOV UR6, UR13 ;  /* 0x0000000d00067c82 */ /* 0x000fe80008000000 */
[----:B------:R-:W-:Y:S05]  /*1aa0*/  BRA.U UP0, `(.L_x_26) ;  /* 0xfffffffd00607547 */ /* 0x000fea000b83ffff */
.L_x_21:
[----:B------:R-:W-:Y:S01]  /*1ab0*/  ULEA UR5, UR13, UR4, 0x3 ;  /* 0x000000040d057291 */ /* 0x000fe2000f8e18ff */
[----:B-1----:R-:W-:Y:S01]  /*1ac0*/  SHF.L.U32 R2, R15, 0x1f, RZ ;  /* 0x0000001f0f027819 */ /* 0x002fe200000006ff */
[----:B------:R-:W-:Y:S01]  /*1ad0*/  @!P1 SYNCS.ARRIVE.TRANS64.A1T0 RZ, [UR4+0xf8], RZ ;  /* 0x0000f8ffffff99a7 */ /* 0x000fe20008100004 */
[----:B------:R-:W-:-:S06]  /*1ae0*/  UISETP.GT.AND UP0, UPT, UR22, UR21, UPT ;  /* 0x000000151600728c */ /* 0x000fcc000bf04270 */
[----:B--2---:R1:W2:Y:S03]  /*1af0*/  SYNCS.PHASECHK.TRANS64.TRYWAIT P0, [UR5+0x70], R2 ;  /* 0x00007002ff0075a7 */ /* 0x0042a60008001105 */
[----:B------:R-:W-:Y:S05]  /*1b00*/  BRA.U !UP0, `(.L_x_27) ;  /* 0x0000000108ac7547 */ /* 0x000fea000b800000 */
[----:B------:R-:W-:Y:S01]  /*1b10*/  UIADD3 UR26, UPT, UPT, UR14, UR23, URZ ;  /* 0x000000170e1a7290 */ /* 0x000fe2000fffe0ff */
[----:B------:R-:W-:-:S11]  /*1b20*/  UMOV UR6, UR13 ;  /* 0x0000000d00067c82 */ /* 0x000fd60008000000 */
.L_x_32:
[----:B--2---:R-:W-:Y:S01]  /*1b30*/  @!P5 MOV R3, 0x3800 ;  /* 0x000038000003d802 */ /* 0x004fe20000000f00 */
[----:B-1----:R-:W-:Y:S01]  /*1b40*/  ULEA UR17, UR6, UR4, 0x3 ;  /* 0x0000000406117291 */ /* 0x002fe2000f8e18ff */
[----:B--2---:R-:W-:Y:S11]  /*1b50*/  @P0 BRA `(.L_x_28) ;  /* 0x00000000000c0947 */ /* 0x004ff60003800000 */
[----:B------:R-:W-:Y:S04]  /*1b60*/  SHF.L.U32 R5, R15, 0x1f, RZ ;  /* 0x0000001f0f057819 */ /* 0x000fe800000006ff */
[----:B------:R-:W2:Y:S02]  /*1b70*/  SYNCS.PHASECHK.TRANS64.TRYWAIT P0, [UR17+0x70], R5 ;  /* 0x00007005ff0075a7 */ /* 0x000ea40008001111 */
[----:B--2---:R-:W-:Y:S05]  /*1b80*/  @!P0 BRA `(.L_x_29) ;  /* 0x0000006000e88947 */ /* 0x004fea0003800000 */
.L_x_28:
[----:B------:R2:W-:Y:S01]  /*1b90*/  @!P5 SYNCS.ARRIVE.TRANS64 RZ, [UR17], R3 ;  /* 0x00000003ffffd9a7 */ /* 0x0005e20008000011 */
[----:B------:R-:W-:Y:S04]  /*1ba0*/  BSSY.RECONVERGENT B0, `(.L_x_30) ;  /* 0x0000003000007945 */ /* 0x000fe80003800200 */
[----:B------:R-:W-:Y:S05]  /*1bb0*/  @P4 BRA `(.L_x_31) ;  /* 0x0000000000044947 */ /* 0x000fea0003800000 */
[----:B------:R-:W-:Y:S05]  /*1bc0*/  BPT.TRAP 0x1 ;  /* 0x000000040000795c */ /* 0x000fea0000300000 */
.L_x_31:
[----:B------:R-:W-:Y:S05]  /*1bd0*/  BSYNC.RECONVERGENT B0 ;  /* 0x0000000000007941 */ /* 0x000fea0003800200 */
.L_x_30:
[----:B------:R-:W-:Y:S02]  /*1be0*/  UIADD3 UR13, UPT, UPT, UR6, 0x1, URZ ;  /* 0x00000001060d7890 */ /* 0x000fe4000fffe0ff */
[----:B------:R-:W-:Y:S02]  /*1bf0*/  ULEA UR16, UR6, UR4, 0xc ;  /* 0x0000000406107291 */ /* 0x000fe4000f8e60ff */
[----:B------:R-:W-:Y:S02]  /*1c00*/  UISETP.NE.AND UP0, UPT, UR13, 0xe, UPT ;  /* 0x0000000e0d00788c */ /* 0x000fe4000bf05270 */
[----:B------:R-:W-:Y:S02]  /*1c10*/  UIADD3 UR32, UP1, UPT, UR24, 0x80, URZ ;  /* 0x0000008018207890 */ /* 0x000fe4000ff3e0ff */
[----:B------:R-:W-:Y:S02]  /*1c20*/  USEL UR9, URZ, 0x1, UP0 ;  /* 0x00000001ff097887 */ /* 0x000fe40008000000 */
[----:B------:R-:W-:Y:S02]  /*1c30*/  USEL UR13, UR13, URZ, UP0 ;  /* 0x000000ff0d0d7287 */ /* 0x000fe40008000000 */
[----:B------:R-:W-:Y:S02]  /*1c40*/  USHF.L.U32 UR18, UR23, 0x6, URZ ;  /* 0x0000000617127899 */ /* 0x000fe400080006ff */
[----:B------:R-:W-:Y:S01]  /*1c50*/  ULEA UR8, UR13, UR4, 0x3 ;  /* 0x000000040d087291 */ /* 0x000fe2000f8e18ff */
[----:B------:R-:W-:Y:S01]  /*1c60*/  LOP3.LUT R15, R15, UR9, RZ, 0x3c, !PT ;  /* 0x000000090f0f7c12 */ /* 0x000fe2000f8e3cff */
[----:B------:R-:W-:Y:S02]  /*1c70*/  UIADD3 UR16, UPT, UPT, UR16, 0x5300, URZ ;  /* 0x0000530010107890 */ /* 0x000fe4000fffe0ff */
[----:B------:R-:W-:Y:S01]  /*1c80*/  UIADD3.X UR33, UPT, UPT, URZ, UR25, URZ, UP1, !UPT ;  /* 0x00000019ff217290 */ /* 0x000fe20008ffe4ff */
[----:B-1----:R-:W-:Y:S01]  /*1c90*/  SHF.L.U32 R2, R15, 0x1f, RZ ;  /* 0x0000001f0f027819 */ /* 0x002fe200000006ff */
[----:B------:R-:W-:Y:S02]  /*1ca0*/  UIMAD UR5, UR6, 0x2800, UR4 ;  /* 0x00002800060578a4 */ /* 0x000fe4000f8e0204 */
[----:B------:R-:W-:Y:S01]  /*1cb0*/  UIADD3 UR30, UP0, UPT, UR24, 0x180, URZ ;  /* 0x00000180181e7890 */ /* 0x000fe2000ff1e0ff */
[----:B------:R1:W1:Y:S01]  /*1cc0*/  SYNCS.PHASECHK.TRANS64.TRYWAIT P0, [UR8+0x70], R2 ;  /* 0x00007002ff0075a7 */ /* 0x0002620008001108 */
[----:B------:R-:W-:Y:S01]  /*1cd0*/  UIADD3 UR8, UPT, UPT, UR5, 0x13300, URZ ;  /* 0x0001330005087890 */ /* 0x000fe2000fffe0ff */
[----:B------:R-:W-:Y:S01]  /*1ce0*/  UMOV UR28, 0x0 ;  /* 0x00000000001c7882 */ /* 0x000fe20000000000 */
[----:B------:R-:W-:Y:S01]  /*1cf0*/  UMOV UR29, 0x10000000 ;  /* 0x10000000001d7882 */ /* 0x000fe20000000000 */
[----:B------:R-:W-:Y:S01]  /*1d00*/  UMOV UR19, UR35 ;  /* 0x0000002300137c82 */ /* 0x000fe20008000000 */
[----:B------:R-:W-:Y:S01]  /*1d10*/  UMOV UR20, UR36 ;  /* 0x0000002400147c82 */ /* 0x000fe20008000000 */
[----:B------:R-:W-:Y:S01]  /*1d20*/  UIADD3.X UR31, UPT, UPT, URZ, UR25, URZ, UP0, !UPT ;  /* 0x00000019ff1f7290 */ /* 0x000fe200087fe4ff */
[----:B------:R1:W-:Y:S01]  /*1d30*/  UTMALDG.3D [UR16], [UR32], desc[UR28] ;  /* 0x00001c10200075b4 */ /* 0x0003e20008011000 */
[----:B------:R-:W-:Y:S01]  /*1d40*/  UIADD3 UR23, UPT, UPT, UR23, 0x1, URZ ;  /* 0x0000000117177890 */ /* 0x000fe2000fffe0ff */
[----:B------:R-:W-:Y:S01]  /*1d50*/  UMOV UR12, UR36 ;  /* 0x00000024000c7c82 */ /* 0x000fe20008000000 */
[----:B------:R-:W-:Y:S01]  /*1d60*/  UMOV UR9, UR17 ;  /* 0x0000001100097c82 */ /* 0x000fe20008000000 */
[----:B------:R-:W-:Y:S01]  /*1d70*/  UMOV UR10, UR18 ;  /* 0x00000012000a7c82 */ /* 0x000fe20008000000 */
[----:B------:R-:W-:Y:S03]  /*1d80*/  UISETP.NE.AND UP0, UPT, UR23, UR26, UPT ;  /* 0x0000001a1700728c */ /* 0x000fe6000bf05270 */
[----:B------:R1:W-:Y:S01]  /*1d90*/  UTMALDG.3D [UR8], [UR30], desc[UR28] ;  /* 0x00001c081e0075b4 */ /* 0x0003e20008011000 */
[----:B------:R-:W-:Y:S05]  /*1da0*/  UMOV UR6, UR13 ;  /* 0x0000000d00067c82 */ /* 0x000fea0008000000 */
[----:B------:R-:W-:Y:S05]  /*1db0*/  BRA.U UP0, `(.L_x_32) ;  /* 0xfffffffd005c7547 */ /* 0x000fea000b83ffff */
.L_x_27:
[C---:B-1----:R-:W-:Y:S01]  /*1dc0*/  LEA R2, R14.reuse, UR4, 0x3 ;  /* 0x000000040e027c11 */ /* 0x042fe2000f8e18ff */
[----:B------:R-:W-:Y:S01]  /*1dd0*/  NOP ;  /* 0x0000000000007918 */ /* 0x000fe20000000000 */
[----:B--2---:R-:W-:Y:S02]  /*1de0*/  SHF.L.U32 R3, R13, 0x1f, RZ ;  /* 0x0000001f0d037819 */ /* 0x004fe400000006ff */
[----:B------:R-:W-:Y:S02]  /*1df0*/  LEA R4, R14, UR4, 0x4 ;  /* 0x000000040e047c11 */ /* 0x000fe4000f8e20ff */
[----:B------:R-:W1:Y:S02]  /*1e00*/  SYNCS.PHASECHK.TRANS64.TRYWAIT P0, [R2+URZ+0x100], R3 ;  /* 0x00010003020075a7 */ /* 0x000e6400080011ff */
[----:B-1----:R-:W-:Y:S05]  /*1e10*/  @!P0 BRA `(.L_x_33) ;  /* 0x00000060005c8947 */ /* 0x002fea0003800000 */
.L_x_113:
[----:B------:R-:W2:Y:S01]  /*1e20*/  LDS.128 R4, [R4+0x190] ;  /* 0x0001900004047984 */ /* 0x000ea20000000c00 */
[----:B---3--:R-:W-:Y:S01]  /*1e30*/  ISETP.GE.AND P0, PT, R92, 0x1, PT ;  /* 0x000000015c00780c */ /* 0x008fe20003f06270 */
[----:B-1----:R-:W-:Y:S01]  /*1e40*/  VIADD R2, R2, 0x110 ;  /* 0x0000011002027836 */ /* 0x002fe20000000000 */
[----:B------:R-:W-:Y:S01]  /*1e50*/  @!PT LDS RZ, [RZ] ;  /* 0x00000000fffff984 */ /* 0x000fe20000000800 */
[----:B------:R-:W-:Y:S01]  /*1e60*/  @!PT LDS RZ, [RZ] ;  /* 0x00000000fffff984 */ /* 0x000fe20000000800 */
[----:B------:R-:W-:Y:S01]  /*1e70*/  @!PT LDS RZ, [RZ] ;  /* 0x00000000fffff984 */ /* 0x000fe20000000800 */
[----:B------:R-:W-:Y:S01]  /*1e80*/  @!PT LDS RZ, [RZ] ;  /* 0x00000000fffff984 */ /* 0x000fe20000000800 */
[----:B------:R1:W-:Y:S06]  /*1e90*/  MEMBAR.ALL.CTA ;  /* 0x0000000000007992 */ /* 0x0003ec0000008000 */
[----:B-1----:R-:W1:Y:S01]  /*1ea0*/  FENCE.VIEW.ASYNC.S ;  /* 0x00000000000073c6 */ /* 0x002e620000000000 */
[----:B------:R-:W-:-:S04]  /*1eb0*/  PRMT R2, RZ, 0x654, R2 ;  /* 0x00000654ff027816 */ /* 0x000fc80000000002 */
[----:B-1----:R1:W-:Y:S01]  /*1ec0*/  SYNCS.ARRIVE.TRANS64.RED.A1T0 RZ, [R2+URZ], RZ ;  /* 0x000000ff02ff79a7 */ /* 0x0023e200081004ff */
[----:B--2---:R-:W-:-:S13]  /*1ed0*/  LOP3.LUT P2, RZ, R6, 0x1, RZ, 0xc0, !PT ;  /* 0x0000000106ff7812 */ /* 0x004fda000784c0ff */
[----:B------:R-:W-:Y:S01]  /*1ee0*/  @P2 SHF.R.U32.HI R3, RZ, 0x10, R5 ;  /* 0x00000010ff032819 */ /* 0x000fe20000011605 */
[----:B------:R-:W-:Y:S01]  /*1ef0*/  VOTEU.ANY UP0, P2 ;  /* 0x0000000000ff7886 */ /* 0x000fe20001000100 */
[----:B------:R-:W-:Y:S02]  /*1f00*/  @P2 MOV R11, R4 ;  /* 0x00000004000b2202 */ /* 0x000fe40000000f00 */
[----:B------:R-:W-:Y:S02]  /*1f10*/  @P2 R2UR.BROADCAST UR5, R3 ;  /* 0x00000000030522ca */ /* 0x000fe400008e0000 */
[----:B------:R-:W-:-:S11]  /*1f20*/  @P2 LOP3.LUT R8, R5, 0xffff, RZ, 0xc0, !PT ;  /* 0x0000ffff05082812 */ /* 0x000fd600078ec0ff */
[----:B------:R-:W-:Y:S01]  /*1f30*/  @UP0 UMOV UR36, UR5 ;  /* 0x0000000500240c82 */ /* 0x000fe20008000000 */
[----:B-1----:R-:W-:Y:S05]  /*1f40*/  @!P0 BRA `(.L_x_34) ;  /* 0x0000000000b88947 */ /* 0x002fea0003800000 */
[----:B------:R-:W4:Y:S01]  /*1f50*/  LDC.64 R4, c[0x0][0xb18] ;  /* 0x0002c600ff047b82 */ /* 0x000f220000000a00 */
[----:B------:R-:W-:-:S07]  /*1f60*/  ISETP.NE.AND P3, PT, R92, 0x1, PT ;  /* 0x000000015c00780c */ /* 0x000fce0003f65270 */
[----:B------:R-:W1:Y:S08]  /*1f70*/  LDC.64 R6, c[0x0][0xb10] ;  /* 0x0002c400ff067b82 */ /* 0x000e700000000a00 */
[----:B------:R-:W2:Y:S08]  /*1f80*/  LDC R16, c[0x0][0xb20] ;  /* 0x0002c800ff107b82 */ /* 0x000eb00000000800 */
[----:B------:R-:W3:Y:S01]  /*1f90*/  LDC R18, c[0x0][0xb0c] ;  /* 0x0002c300ff127b82 */ /* 0x000ee20000000800 */
[----:B----4-:R-:W-:Y:S01]  /*1fa0*/  IMAD.HI.U32 R17, R0, R5, RZ ;  /* 0x0000000500117227 */ /* 0x010fe200078e00ff */
[----:B------:R-:W-:-:S03]  /*1fb0*/  ISETP.NE.AND P0, PT, R4, 0x1, PT ;  /* 0x000000010400780c */ /* 0x000fc60003f05270 */
[----:B------:R-:W-:-:S03]  /*1fc0*/  IMAD.HI.U32 R5, R8, R5, RZ ;  /* 0x0000000508057227 */ /* 0x000fc600078e00ff */
[----:B------:R-:W4:Y:S01]  /*1fd0*/  LDC.64 R2, c[0x0][0xb28] ;  /* 0x0002ca00ff027b82 */ /* 0x000f220000000a00 */
[----:B-1----:R-:W-:-:S04]  /*1fe0*/  IMAD.HI.U32 R20, R9, R6, RZ ;  /* 0x0000000609147227 */ /* 0x002fc800078e00ff */
[----:B------:R-:W-:Y:S01]  /*1ff0*/  IMAD.HI.U32 R22, R11, R6, RZ ;  /* 0x000000060b167227 */ /* 0x000fe200078e00ff */
[----:B------:R-:W-:Y:S02]  /*2000*/  SHF.R.U32.HI R20, RZ, R7, R20 ;  /* 0x00000007ff147219 */ /* 0x000fe40000011614 */
[-C--:B--2---:R-:W-:Y:S02]  /*2010*/  SHF.R.U32.HI R17, RZ, R16.reuse, R17 ;  /* 0x00000010ff117219 */ /* 0x084fe40000011611 */
[----:B------:R-:W-:Y:S02]  /*2020*/  SHF.R.U32.HI R5, RZ, R16, R5 ;  /* 0x00000010ff057219 */ /* 0x000fe40000011605 */
[----:B------:R-:W-:Y:S02]  /*2030*/  SEL R17, R0, R17, !P0 ;  /* 0x0000001100117207 */ /* 0x000fe40004000000 */
[----:B------:R-:W-:Y:S02]  /*2040*/  SHF.R.U32.HI R22, RZ, R7, R22 ;  /* 0x00000007ff167219 */ /* 0x000fe40000011616 */
[----:B---3--:R-:W-:-:S02]  /*2050*/  ISETP.NE.AND P1, PT, R18, 0x1, PT ;  /* 0x000000011200780c */ /* 0x008fc40003f25270 */
[----:B------:R-:W-:Y:S02]  /*2060*/  SEL R5, R8, R5, !P0 ;  /* 0x0000000508057207 */ /* 0x000fe40004000000 */
[----:B------:R-:W-:Y:S02]  /*2070*/  SEL R19, R9, R20, !P1 ;  /* 0x0000001409137207 */ /* 0x000fe40004800000 */
[----:B------:R-:W-:Y:S01]  /*2080*/  SEL R7, R11, R22, !P1 ;  /* 0x000000160b077207 */ /* 0x000fe20004800000 */
[----:B----4-:R-:W-:-:S04]  /*2090*/  IMAD.HI.U32 R20, R17, R2, RZ ;  /* 0x0000000211147227 */ /* 0x010fc800078e00ff */
[----:B------:R-:W-:Y:S01]  /*20a0*/  IMAD.HI.U32 R6, R19, R2, RZ ;  /* 0x0000000213067227 */ /* 0x000fe200078e00ff */
[----:B------:R-:W-:-:S04]  /*20b0*/  @P3 SHF.R.U32.HI R17, RZ, R3, R20 ;  /* 0x00000003ff113219 */ /* 0x000fc80000011614 */
[----:B------:R-:W-:Y:S01]  /*20c0*/  @P3 SHF.R.U32.HI R19, RZ, R3, R6 ;  /* 0x00000003ff133219 */ /* 0x000fe20000011606 */
[----:B------:R-:W-:-:S04]  /*20d0*/  IMAD R17, R92, R17, RZ ;  /* 0x000000115c117224 */ /* 0x000fc800078e02ff */
[----:B------:R-:W-:Y:S01]  /*20e0*/  IMAD R6, R92, R19, RZ ;  /* 0x000000135c067224 */ /* 0x000fe200078e02ff */
[C---:B------:R-:W-:Y:S02]  /*20f0*/  ISETP.GE.AND P0, PT, R5.reuse, R17, PT ;  /* 0x000000110500720c */ /* 0x040fe40003f06270 */
[----:B------:R-:W-:Y:S02]  /*2100*/  IADD3 R17, PT, PT, -R5, RZ, RZ ;  /* 0x000000ff05117210 */ /* 0x000fe40007ffe1ff */
[----:B------:R-:W-:Y:S01]  /*2110*/  ISETP.GE.OR P0, PT, R7, R6, P0 ;  /* 0x000000060700720c */ /* 0x000fe20000706670 */
[----:B------:R-:W-:-:S04]  /*2120*/  IMAD.HI.U32 R6, R5, R2, RZ ;  /* 0x0000000205067227 */ /* 0x000fc800078e00ff */
[----:B------:R-:W-:Y:S01]  /*2130*/  IMAD R8, R4, R17, R8 ;  /* 0x0000001104087224 */ /* 0x000fe200078e0208 */
[----:B------:R-:W-:-:S04]  /*2140*/  SHF.R.U32.HI R6, RZ, R3, R6 ;  /* 0x00000003ff067219 */ /* 0x000fc80000011606 */
[----:B------:R-:W-:-:S03]  /*2150*/  SEL R6, R5, R6, !P3 ;  /* 0x0000000605067207 */ /* 0x000fc60005800000 */
[----:B------:R-:W-:-:S04]  /*2160*/  @!P0 IMAD.HI.U32 R16, R7, R2, RZ ;  /* 0x0000000207108227 */ /* 0x000fc800078e00ff */
[----:B------:R-:W-:Y:S01]  /*2170*/  IMAD.MOV R2, RZ, RZ, -R6 ;  /* 0x000000ffff027224 */ /* 0x000fe200078e0a06 */
[----:B------:R-:W-:-:S03]  /*2180*/  @!P0 SHF.R.U32.HI R16, RZ, R3, R16 ;  /* 0x00000003ff108219 */ /* 0x000fc60000011610 */
[----:B------:R-:W-:Y:S01]  /*2190*/  IMAD R2, R92, R2, R5 ;  /* 0x000000025c027224 */ /* 0x000fe200078e0205 */
[----:B------:R-:W-:-:S05]  /*21a0*/  @!P0 SEL R3, R7, R16, !P3 ;  /* 0x0000001007038207 */ /* 0x000fca0005800000 */
[--C-:B------:R-:W-:Y:S02]  /*21b0*/  @!P0 IMAD.IADD R6, R6, 0x1, -R3.reuse ;  /* 0x0000000106068824 */ /* 0x100fe400078e0a03 */
[----:B------:R-:W-:Y:S01]  /*21c0*/  @!P0 IMAD R3, R2, R19, R3 ;  /* 0x0000001302038224 */ /* 0x000fe200078e0203 */
[----:B------:R-:W-:Y:S01]  /*21d0*/  IADD3 R2, PT, PT, -R7, RZ, RZ ;  /* 0x000000ff07027210 */ /* 0x000fe20007ffe1ff */
[----:B------:R-:W-:Y:S02]  /*21e0*/  @!P0 IMAD R5, R92, R6, R7 ;  /* 0x000000065c058224 */ /* 0x000fe400078e0207 */
[----:B------:R-:W-:Y:S02]  /*21f0*/  @!P0 IMAD.MOV.U32 R7, RZ, RZ, R3 ;  /* 0x000000ffff078224 */ /* 0x000fe400078e0003 */
[----:B------:R-:W-:Y:S02]  /*2200*/  IMAD R2, R18, R2, R11 ;  /* 0x0000000212027224 */ /* 0x000fe400078e020b */
[----:B------:R-:W-:-:S02]  /*2210*/  IMAD R8, R5, R4, R8 ;  /* 0x0000000405087224 */ /* 0x000fc400078e0208 */
[----:B------:R-:W-:Y:S02]  /*2220*/  IMAD R11, R7, R18, R2 ;  /* 0x00000012070b7224 */ /* 0x000fe400078e0202 */
.L_x_34:
[----:B------:R-:W1:Y:S02]  /*2230*/  LDCU UR5, c[0x0][0xb30] ;  /* 0x00016600ff0577ac */ /* 0x000e640008000800 */
[----:B-1----:R-:W-:-:S09]  /*2240*/  UISETP.NE.AND UP0, UPT, UR5, 0x1, UPT ;  /* 0x000000010500788c */ /* 0x002fd2000bf05270 */
[----:B------:R-:W-:Y:S05]  /*2250*/  BRA.U UP0, `(.L_x_35) ;  /* 0x0000000100407547 */ /* 0x000fea000b800000 */
[----:B------:R-:W1:Y:S08]  /*2260*/  LDC.64 R4, c[0x0][0xb10] ;  /* 0x0002c400ff047b82 */ /* 0x000e700000000a00 */
[----:B------:R-:W2:Y:S08]  /*2270*/  LDC.64 R2, c[0x0][0xb18] ;  /* 0x0002c600ff027b82 */ /* 0x000eb00000000a00 */
[----:B------:R-:W3:Y:S08]  /*2280*/  LDC R6, c[0x0][0xb20] ;  /* 0x0002c800ff067b82 */ /* 0x000ef00000000800 */
[----:B------:R-:W4:Y:S01]  /*2290*/  LDC R16, c[0x0][0xb0c] ;  /* 0x0002c300ff107b82 */ /* 0x000f220000000800 */
[----:B-1----:R-:W-:-:S05]  /*22a0*/  IMAD.HI.U32 R4, R11, R4, RZ ;  /* 0x000000040b047227 */ /* 0x002fca00078e00ff */
[----:B------:R-:W-:Y:S01]  /*22b0*/  SHF.R.U32.HI R4, RZ, R5, R4 ;  /* 0x00000005ff047219 */ /* 0x000fe20000011604 */
[----:B--2---:R-:W-:Y:S01]  /*22c0*/  IMAD.HI.U32 R3, R8, R3, RZ ;  /* 0x0000000308037227 */ /* 0x004fe200078e00ff */
[----:B------:R-:W-:-:S04]  /*22d0*/  ISETP.NE.AND P0, PT, R2, 0x1, PT ;  /* 0x000000010200780c */ /* 0x000fc80003f05270 */
[----:B---3--:R-:W-:-:S04]  /*22e0*/  SHF.R.U32.HI R3, RZ, R6, R3 ;  /* 0x00000006ff037219 */ /* 0x008fc80000011603 */
[----:B------:R-:W-:Y:S02]  /*22f0*/  SEL R3, R8, R3, !P0 ;  /* 0x0000000308037207 */ /* 0x000fe40004000000 */
[----:B----4-:R-:W-:-:S04]  /*2300*/  ISETP.NE.AND P1, PT, R16, 0x1, PT ;  /* 0x000000011000780c */ /* 0x010fc80003f25270 */
[----:B------:R-:W-:-:S05]  /*2310*/  SEL R4, R11, R4, !P1 ;  /* 0x000000040b047207 */ /* 0x000fca0004800000 */
[----:B------:R-:W-:Y:S02]  /*2320*/  IMAD.IADD R5, R3, 0x1, -R4 ;  /* 0x0000000103057824 */ /* 0x000fe400078e0a04 */
[----:B------:R-:W-:Y:S02]  /*2330*/  IMAD.IADD R3, R4, 0x1, -R3 ;  /* 0x0000000104037824 */ /* 0x000fe400078e0a03 */
[----:B------:R-:W-:Y:S02]  /*2340*/  IMAD R11, R5, R16, R11 ;  /* 0x00000010050b7224 */ /* 0x000fe400078e020b */
[----:B------:R-:W-:-:S07]  /*2350*/  IMAD R8, R3, R2, R8 ;  /* 0x0000000203087224 */ /* 0x000fce00078e0208 */
.L_x_35:
[----:B------:R-:W-:Y:S01]  /*2360*/  VIADD R14, R14, 0x1 ;  /* 0x000000010e0e7836 */ /* 0x000fe20000000000 */
[----:B------:R-:W-:Y:S01]  /*2370*/  PLOP3.LUT P1, PT, PT, PT, PT, 0x80, 0x8 ;  /* 0x000000000008781c */ /* 0x000fe20003f2f070 */
[----:B------:R-:W-:Y:S02]  /*2380*/  IMAD.IADD R207, R11, 0x1, R204 ;  /* 0x000000010bcf7824 */ /* 0x000fe400078e02cc */
[----:B------:R-:W-:Y:S01]  /*2390*/  IMAD.IADD R205, R8, 0x1, R181 ;  /* 0x0000000108cd7824 */ /* 0x000fe200078e02b5 */
[----:B------:R-:W-:-:S04]  /*23a0*/  ISETP.NE.AND P0, PT, R14, 0x2, PT ;  /* 0x000000020e00780c */ /* 0x000fc80003f05270 */
[----:B------:R-:W-:Y:S02]  /*23b0*/  SEL R2, RZ, 0x1, P0 ;  /* 0x00000001ff027807 */ /* 0x000fe40000000000 */
[----:B------:R-:W-:Y:S02]  /*23c0*/  SEL R14, R14, RZ, P0 ;  /* 0x000000ff0e0e7207 */ /* 0x000fe40000000000 */
[----:B------:R-:W-:Y:S01]  /*23d0*/  LOP3.LUT R13, R13, R2, RZ, 0x3c, !PT ;  /* 0x000000020d0d7212 */ /* 0x000fe200078e3cff */
[----:B------:R-:W-:Y:S06]  /*23e0*/  @P2 BRA `(.L_x_36) ;  /* 0xfffffff000982947 */ /* 0x000fec000383ffff */
[----:B------:R-:W-:Y:S01]  /*23f0*/  UIADD3 UR4, UPT, UPT, UR4, 0x70, URZ ;  /* 0x0000007004047890 */ /* 0x000fe2000fffe0ff */
[----:B------:R-:W-:-:S03]  /*2400*/  SHF.L.U32 R3, R15, 0x1f, RZ ;  /* 0x0000001f0f037819 */ /* 0x000fc600000006ff */
[----:B------:R-:W-:-:S09]  /*2410*/  ULEA UR5, UR13, UR4, 0x3 ;  /* 0x000000040d057291 */ /* 0x000fd2000f8e18ff */
[----:B------:R-:W1:Y:S02]  /*2420*/  SYNCS.PHASECHK.TRANS64.TRYWAIT P0, [UR5], R3 ;  /* 0x00000003ff0075a7 */ /* 0x000e640008001105 */
[----:B-1----:R-:W-:Y:S05]  /*2430*/  @!P0 BRA `(.L_x_37) ;  /* 0x0000005800e88947 */ /* 0x002fea0003800000 */
.L_x_115:
[----:B------:R-:W-:-:S04]  /*2440*/  UIADD3 UR6, UPT, UPT, UR13, 0x1, URZ ;  /* 0x000000010d067890 */ /* 0x000fc8000fffe0ff */
[----:B------:R-:W-:-:S04]  /*2450*/  UISETP.NE.AND UP0, UPT, UR6, 0xe, UPT ;  /* 0x0000000e0600788c */ /* 0x000fc8000bf05270 */
[----:B------:R-:W-:Y:S02]  /*2460*/  USEL UR7, URZ, 0x1, UP0 ;  /* 0x00000001ff077887 */ /* 0x000fe40008000000 */
[----:B------:R-:W-:-:S04]  /*2470*/  USEL UR6, UR6, URZ, UP0 ;  /* 0x000000ff06067287 */ /* 0x000fc80008000000 */
[----:B------:R-:W-:Y:S01]  /*2480*/  ULEA UR5, UR6, UR4, 0x3 ;  /* 0x0000000406057291 */ /* 0x000fe2000f8e18ff */
[----:B------:R-:W-:-:S04]  /*2490*/  LOP3.LUT R2, R15, UR7, RZ, 0x3c, !PT ;  /* 0x000000070f027c12 */ /* 0x000fc8000f8e3cff */
[----:B-1----:R-:W-:-:S04]  /*24a0*/  SHF.L.U32 R3, R2, 0x1f, RZ ;  /* 0x0000001f02037819 */ /* 0x002fc800000006ff */
[----:B------:R-:W1:Y:S02]  /*24b0*/  SYNCS.PHASECHK.TRANS64.TRYWAIT P0, [UR5], R3 ;  /* 0x00000003ff0075a7 */ /* 0x000e640008001105 */
[----:B-1----:R-:W-:Y:S05]  /*24c0*/  @!P0 BRA `(.L_x_38) ;  /* 0x0000005800dc8947 */ /* 0x002fea0003800000 */
.L_x_117:
        /* <DEDUP_REMOVED lines=9> */
.L_x_119:
        /* <DEDUP_REMOVED lines=9> */
.L_x_121:
        /* <DEDUP_REMOVED lines=9> */
.L_x_123:
        /* <DEDUP_REMOVED lines=9> */
.L_x_125:
        /* <DEDUP_REMOVED lines=9> */
.L_x_127:
        /* <DEDUP_REMOVED lines=9> */
.L_x_129:
        /* <DEDUP_REMOVED lines=9> */
.L_x_131:
        /* <DEDUP_REMOVED lines=9> */
.L_x_133:
        /* <DEDUP_REMOVED lines=9> */
.L_x_135:
        /* <DEDUP_REMOVED lines=9> */
.L_x_137:
        /* <DEDUP_REMOVED lines=9> */
.L_x_139:
[----:B------:R-:W-:-:S04]  /*2b00*/  UIADD3 UR6, UPT, UPT, UR6, 0x1, URZ ;  /* 0x0000000106067890 */ /* 0x000fc8000fffe0ff */
[----:B------:R-:W-:-:S04]  /*2b10*/  UISETP.NE.AND UP0, UPT, UR6, 0xe, UPT ;  /* 0x0000000e0600788c */ /* 0x000fc8000bf05270 */
[----:B------:R-:W-:Y:S02]  /*2b20*/  USEL UR5, URZ, 0x1, UP0 ;  /* 0x00000001ff057887 */ /* 0x000fe40008000000 */
[----:B------:R-:W-:-:S04]  /*2b30*/  USEL UR6, UR6, URZ, UP0 ;  /* 0x000000ff06067287 */ /* 0x000fc80008000000 */
[----:B------:R-:W-:Y:S01]  /*2b40*/  ULEA UR6, UR6, UR4, 0x3 ;  /* 0x0000000406067291 */ /* 0x000fe2000f8e18ff */
[----:B-1----:R-:W-:-:S04]  /*2b50*/  LOP3.LUT R3, R2, UR5, RZ, 0x3c, !PT ;  /* 0x0000000502037c12 */ /* 0x002fc8000f8e3cff */
[----:B------:R-:W-:Y:S01]  /*2b60*/  SHF.L.U32 R3, R3, 0x1f, RZ ;  /* 0x0000001f03037819 */ /* 0x000fe200000006ff */
[----:B----4-:R-:W-:-:S07]  /*2b70*/  IMAD.U32 R0, RZ, RZ, UR6 ;  /* 0x00000006ff007e24 */ /* 0x010fce000f8e00ff */
.L_x_50:
[----:B-1----:R1:W2:Y:S02]  /*2b80*/  SYNCS.PHASECHK.TRANS64.TRYWAIT P0, [R0+URZ], R3 ;  /* 0x00000003000075a7 */ /* 0x0022a400080011ff */
[----:B--2---:R-:W-:Y:S05]  /*2b90*/  @!P0 NANOSLEEP.SYNCS 0x989680 ;  /* 0x009896800000895d */ /* 0x004fea0003900000 */
[----:B------:R-:W2:Y:S02]  /*2ba0*/  @!P0 SYNCS.PHASECHK.TRANS64 P0, [R0+URZ], R3 ;  /* 0x00000003000085a7 */ /* 0x000ea400080010ff */
[----:B--2---:R-:W-:Y:S05]  /*2bb0*/  @P0 EXIT ;  /* 0x000000000000094d */ /* 0x004fea0003800000 */
[----:B------:R-:W-:Y:S05]  /*2bc0*/  BRA `(.L_x_50) ;  /* 0xfffffffc00ec7947 */ /* 0x000fea000383ffff */
.L_x_18:
[----:B------:R-:W-:-:S04]  /*2bd0*/  UISETP.NE.AND UP1, UPT, UR37, URZ, UPT ;  /* 0x000000ff2500728c */ /* 0x000fc8000bf25270 */
[----:B------:R-:W-:-:S09]  /*2be0*/  UISETP.NE.OR UP1, UPT, UR8, 0x1, UP1 ;  /* 0x000000010800788c */ /* 0x000fd20008f25670 */
[----:B------:R-:W-:Y:S05]  /*2bf0*/  BRA.U UP1, `(.L_x_51) ;  /* 0x0000000501487547 */ /* 0x000fea000b800000 */
[----:B------:R-:W-:Y:S01]  /*2c00*/  ISETP.NE.AND P2, PT, R2, RZ, PT ;  /* 0x000000ff0200720c */ /* 0x000fe20003f45270 */
[----:B------:R-:W-:Y:S01]  /*2c10*/  IMAD.MOV.U32 R12, RZ, RZ, 0x1 ;  /* 0x00000001ff0c7424 */ /* 0x000fe200078e00ff */
[----:B------:R-:W-:Y:S02]  /*2c20*/  CS2R R10, SRZ ;  /* 0x00000000000a7805 */ /* 0x000fe4000001ff00 */
[----:B------:R-:W-:Y:S01]  /*2c30*/  CS2R R8, SRZ ;  /* 0x0000000000087805 */ /* 0x000fe2000001ff00 */
[----:B------:R-:W-:Y:S01]  /*2c40*/  UMOV UR4, 0x400 ;  /* 0x0000040000047882 */ /* 0x000fe20000000000 */
[----:B------:R-:W-:Y:S01]  /*2c50*/  UMOV UR6, URZ ;  /* 0x000000ff00067c82 */ /* 0x000fe20008000000 */
[----:B------:R-:W-:-:S12]  /*2c60*/  ULEA UR37, UR37, UR4, 0x18 ;  /* 0x0000000425257291 */ /* 0x000fd8000f8ec0ff */
.L_x_55:
[----:B------:R-:W-:Y:S02]  /*2c70*/  LEA R0, R8, UR37, 0x3 ;  /* 0x0000002508007c11 */ /* 0x000fe4000f8e18ff */
[----:B------:R-:W-:-:S03]  /*2c80*/  SHF.L.U32 R5, R9, 0x1f, RZ ;  /* 0x0000001f09057819 */ /* 0x000fc600000006ff */
[----:B------:R-:W-:Y:S01]  /*2c90*/  VIADD R4, R0, 0x170 ;  /* 0x0000017000047836 */ /* 0x000fe20000000000 */
[----:B------:R-:W1:Y:S02]  /*2ca0*/  SYNCS.PHASECHK.TRANS64.TRYWAIT P0, [R0+URZ+0x160], R5 ;  /* 0x00016005000075a7 */ /* 0x000e6400080011ff */
[----:B-1----:R-:W-:Y:S05]  /*2cb0*/  @!P0 BRA `(.L_x_52) ;  /* 0x0000005800008947 */ /* 0x002fea0003800000 */
.L_x_140:
[----:B------:R-:W-:Y:S01]  /*2cc0*/  ULEA UR5, UR6, UR37, 0x3 ;  /* 0x0000002506057291 */ /* 0x000fe2000f8e18ff */
[----:B------:R-:W-:Y:S02]  /*2cd0*/  PRMT R4, RZ, 0x654, R4 ;  /* 0x00000654ff047816 */ /* 0x000fe40000000004 */
[----:B-1----:R-:W-:Y:S01]  /*2ce0*/  SHF.L.U32 R5, R12, 0x1f, RZ ;  /* 0x0000001f0c057819 */ /* 0x002fe200000006ff */
[----:B------:R-:W-:Y:S01]  /*2cf0*/  UIADD3 UR4, UPT, UPT, UR5, 0x100, URZ ;  /* 0x0000010005047890 */ /* 0x000fe2000fffe0ff */
[----:B------:R1:W-:Y:S05]  /*2d00*/  SYNCS.ARRIVE.TRANS64.RED.A1T0 RZ, [R4+URZ], RZ ;  /* 0x000000ff04ff79a7 */ /* 0x0003ea00081004ff */
[----:B------:R-:W-:Y:S01]  /*2d10*/  IMAD.U32 R7, RZ, RZ, UR4 ;  /* 0x00000004ff077e24 */ /* 0x000fe2000f8e00ff */
[----:B------:R-:W2:Y:S04]  /*2d20*/  SYNCS.PHASECHK.TRANS64.TRYWAIT P0, [UR5+0x110], R5 ;  /* 0x00011005ff0075a7 */ /* 0x000ea80008001105 */
[----:B------:R-:W-:Y:S01]  /*2d30*/  PRMT R6, R2, 0x654, R7 ;  /* 0x0000065402067816 */ /* 0x000fe20000000007 */
[----:B-1----:R-:W-:Y:S01]  /*2d40*/  @!P2 IMAD.MOV.U32 R4, RZ, RZ, 0x10 ;  /* 0x00000010ff04a424 */ /* 0x002fe200078e00ff */
[----:B--2---:R-:W-:Y:S06]  /*2d50*/  @!P0 BRA `(.L_x_53) ;  /* 0x0000005400ec8947 */ /* 0x004fec0003800000 */
.L_x_142:
[----:B------:R-:W-:Y:S01]  /*2d60*/  ULEA UR4, UR6, UR37, 0x4 ;  /* 0x0000002506047291 */ /* 0x000fe2000f8e20ff */
[----:B------:R-:W-:Y:S01]  /*2d70*/  SEL R3, R6, R3, !P2 ;  /* 0x0000000306037207 */ /* 0x000fe20005000000 */
[----:B------:R-:W-:Y:S01]  /*2d80*/  UIADD3 UR5, UPT, UPT, UR5, 0x100, URZ ;  /* 0x0000010005057890 */ /* 0x000fe2000fffe0ff */
[----:B-1----:R-:W-:Y:S01]  /*2d90*/  LEA R0, R11, UR37, 0x3 ;  /* 0x000000250b007c11 */ /* 0x002fe2000f8e18ff */
[----:B------:R-:W-:Y:S01]  /*2da0*/  UIADD3 UR4, UPT, UPT, UR4, 0x190, URZ ;  /* 0x0000019004047890 */ /* 0x000fe2000fffe0ff */
[----:B------:R-:W-:Y:S01]  /*2db0*/  SHF.L.U32 R5, R10, 0x1f, RZ ;  /* 0x0000001f0a057819 */ /* 0x000fe200000006ff */
[----:B------:R1:W-:Y:S01]  /*2dc0*/  @!P2 SYNCS.ARRIVE.TRANS64.RED RZ, [R3+URZ], R4 ;  /* 0x0000000403ffa9a7 */ /* 0x0003e200080004ff */
[----:B------:R-:W-:Y:S01]  /*2dd0*/  UIADD3 UR6, UPT, UPT, UR6, 0x1, URZ ;  /* 0x0000000106067890 */ /* 0x000fe2000fffe0ff */
[----:B------:R-:W-:-:S03]  /*2de0*/  VIADD R8, R8, 0x1 ;  /* 0x0000000108087836 */ /* 0x000fc60000000000 */
[----:B------:R-:W-:Y:S02]  /*2df0*/  UISETP.NE.AND UP0, UPT, UR6, 0x2, UPT ;  /* 0x000000020600788c */ /* 0x000fe4000bf05270 */
[----:B------:R-:W-:Y:S06]  /*2e00*/  UGETNEXTWORKID.BROADCAST [UR4], [UR5] ;  /* 0x00000000040073ca */ /* 0x000fec0008000100 */
[----:B------:R-:W-:Y:S01]  /*2e10*/  USEL UR4, URZ, 0x1, UP0 ;  /* 0x00000001ff047887 */ /* 0x000fe20008000000 */
[----:B------:R-:W-:Y:S01]  /*2e20*/  ISETP.NE.AND P0, PT, R8, 0x2, PT ;  /* 0x000000020800780c */ /* 0x000fe20003f05270 */
[----:B------:R-:W-:Y:S01]  /*2e30*/  USEL UR6, UR6, URZ, UP0 ;  /* 0x000000ff06067287 */ /* 0x000fe20008000000 */
[----:B------:R-:W2:Y:S03]  /*2e40*/  SYNCS.PHASECHK.TRANS64.TRYWAIT P1, [R0+URZ+0x100], R5 ;  /* 0x00010005000075a7 */ /* 0x000ea600080211ff */
[----:B------:R-:W-:Y:S01]  /*2e50*/  LOP3.LUT R12, R12, UR4, RZ, 0x3c, !PT ;  /* 0x000000040c0c7c12 */ /* 0x000fe2000f8e3cff */
[----:B-12---:R-:W-:Y:S07]  /*2e60*/  @!P1 BRA `(.L_x_54) ;  /* 0x0000005400c09947 */ /* 0x006fee0003800000 */
.L_x_143:
[C---:B------:R-:W-:Y:S01]  /*2e70*/  LEA R4, R11.reuse, UR37, 0x4 ;  /* 0x000000250b047c11 */ /* 0x040fe2000f8e20ff */
[----:B-1----:R-:W-:Y:S01]  /*2e80*/  VIADD R0, R0, 0x110 ;  /* 0x0000011000007836 */ /* 0x002fe20000000000 */
[----:B------:R-:W-:Y:S01]  /*2e90*/  SEL R8, R8, RZ, P0 ;  /* 0x000000ff08087207 */ /* 0x000fe20000000000 */
[----:B------:R-:W-:-:S03]  /*2ea0*/  VIADD R11, R11, 0x1 ;  /* 0x000000010b0b7836 */ /* 0x000fc60000000000 */
[----:B------:R-:W1:Y:S01]  /*2eb0*/  LDS.128 R4, [R4+0x190] ;  /* 0x0001900004047984 */ /* 0x000e620000000c00 */
[----:B------:R-:W-:Y:S02]  /*2ec0*/  PRMT R0, RZ, 0x654, R0 ;  /* 0x00000654ff007816 */ /* 0x000fe40000000000 */
[C---:B------:R-:W-:Y:S01]  /*2ed0*/  ISETP.NE.AND P1, PT, R11.reuse, 0x2, PT ;  /* 0x000000020b00780c */ /* 0x040fe20003f25270 */
[----:B------:R-:W-:Y:S01]  /*2ee0*/  @!PT LDS RZ, [RZ] ;  /* 0x00000000fffff984 */ /* 0x000fe20000000800 */
[----:B------:R-:W-:Y:S01]  /*2ef0*/  @!PT LDS RZ, [RZ] ;  /* 0x00000000fffff984 */ /* 0x000fe20000000800 */
[----:B------:R-:W-:Y:S01]  /*2f00*/  @!PT LDS RZ, [RZ] ;  /* 0x00000000fffff984 */ /* 0x000fe20000000800 */
[----:B------:R-:W-:Y:S01]  /*2f10*/  @!PT LDS RZ, [RZ] ;  /* 0x00000000fffff984 */ /* 0x000fe20000000800 */
[----:B------:R2:W-:Y:S06]  /*2f20*/  MEMBAR.ALL.CTA ;  /* 0x0000000000007992 */ /* 0x0005ec0000008000 */
[----:B--2---:R-:W2:Y:S01]  /*2f30*/  FENCE.VIEW.ASYNC.S ;  /* 0x00000000000073c6 */ /* 0x004ea20000000000 */
[----:B------:R-:W-:Y:S01]  /*2f40*/  SEL R11, R11, RZ, P1 ;  /* 0x000000ff0b0b7207 */ /* 0x000fe20000800000 */
[----:B--2---:R2:W-:Y:S01]  /*2f50*/  SYNCS.ARRIVE.TRANS64.RED.A1T0 RZ, [R0+URZ], RZ ;  /* 0x000000ff00ff79a7 */ /* 0x0045e200081004ff */
[----:B-1----:R-:W-:-:S02]  /*2f60*/  LOP3.LUT P3, RZ, R6, 0x1, RZ, 0xc0, !PT ;  /* 0x0000000106ff7812 */ /* 0x002fc4000786c0ff */
[----:B------:R-:W-:-:S04]  /*2f70*/  SEL R5, RZ, 0x1, P1 ;  /* 0x00000001ff057807 */ /* 0x000fc80000800000 */
[----:B------:R-:W-:Y:S02]  /*2f80*/  LOP3.LUT R10, R10, R5, RZ, 0x3c, !PT ;  /* 0x000000050a0a7212 */ /* 0x000fe400078e3cff */
[----:B--2---:R-:W-:-:S04]  /*2f90*/  SEL R0, RZ, 0x1, P0 ;  /* 0x00000001ff007807 */ /* 0x004fc80000000000 */
[----:B------:R-:W-:Y:S01]  /*2fa0*/  LOP3.LUT R9, R9, R0, RZ, 0x3c, !PT ;  /* 0x0000000009097212 */ /* 0x000fe200078e3cff */
[----:B------:R-:W-:Y:S06]  /*2fb0*/  @P3 BRA `(.L_x_55) ;  /* 0xfffffffc002c3947 */ /* 0x000fec000383ffff */
[----:B------:R-:W-:Y:S01]  /*2fc0*/  ULEA UR5, UR6, UR37, 0x3 ;  /* 0x0000002506057291 */ /* 0x000fe2000f8e18ff */
[----:B------:R-:W-:-:S08]  /*2fd0*/  SHF.L.U32 R3, R12, 0x1f, RZ ;  /* 0x0000001f0c037819 */ /* 0x000fd000000006ff */
[----:B------:R-:W1:Y:S02]  /*2fe0*/  SYNCS.PHASECHK.TRANS64 P0, [UR5+0x110], R3 ;  /* 0x00011003ff0075a7 */ /* 0x000e640008001005 */
[----:B-1----:R-:W-:Y:S05]  /*2ff0*/  @P0 BRA `(.L_x_56) ;  /* 0x0000000000080947 */ /* 0x002fea0003800000 */
[----:B------:R-:W1:Y:S02]  /*3000*/  SYNCS.PHASECHK.TRANS64.TRYWAIT P0, [UR5+0x110], R3 ;  /* 0x00011003ff0075a7 */ /* 0x000e640008001105 */
[----:B-1----:R-:W-:Y:S05]  /*3010*/  @!P0 BRA `(.L_x_57) ;  /* 0x0000005400688947 */ /* 0x002fea0003800000 */
.L_x_56:
[----:B------:R-:W-:-:S04]  /*3020*/  UIADD3 UR4, UPT, UPT, UR6, 0x1, URZ ;  /* 0x0000000106047890 */ /* 0x000fc8000fffe0ff */
[----:B------:R-:W-:-:S04]  /*3030*/  UISETP.NE.AND UP0, UPT, UR4, 0x2, UPT ;  /* 0x000000020400788c */ /* 0x000fc8000bf05270 */
[----:B------:R-:W-:Y:S02]  /*3040*/  USEL UR7, URZ, 0x1, UP0 ;  /* 0x00000001ff077887 */ /* 0x000fe40008000000 */
[----:B------:R-:W-:-:S04]  /*3050*/  USEL UR4, UR4, URZ, UP0 ;  /* 0x000000ff04047287 */ /* 0x000fc80008000000 */
[----:B------:R-:W-:Y:S01]  /*3060*/  ULEA UR4, UR4, UR37, 0x3 ;  /* 0x0000002504047291 */ /* 0x000fe2000f8e18ff */
[----:B-1----:R-:W-:-:S04]  /*3070*/  LOP3.LUT R3, R12, UR7, RZ, 0x3c, !PT ;  /* 0x000000070c037c12 */ /* 0x002fc8000f8e3cff */
[----:B------:R-:W-:-:S04]  /*3080*/  SHF.L.U32 R0, R3, 0x1f, RZ ;  /* 0x0000001f03007819 */ /* 0x000fc800000006ff */
[----:B------:R-:W1:Y:S02]  /*3090*/  SYNCS.PHASECHK.TRANS64 P0, [UR4+0x110], R0 ;  /* 0x00011000ff0075a7 */ /* 0x000e640008001004 */
[----:B-1----:R-:W-:Y:S05]  /*30a0*/  @P0 EXIT ;  /* 0x000000000000094d */ /* 0x002fea0003800000 */
[----:B------:R-:W-:Y:S02]  /*30b0*/  SHF.L.U32 R3, R3, 0x1f, RZ ;  /* 0x0000001f03037819 */ /* 0x000fe400000006ff */
[----:B------:R-:W-:-:S07]  /*30c0*/  MOV R0, UR4 ;  /* 0x0000000400007c02 */ /* 0x000fce0008000f00 */
.L_x_58:
[----:B-1----:R1:W2:Y:S02]  /*30d0*/  SYNCS.PHASECHK.TRANS64.TRYWAIT P0, [R0+URZ+0x110], R3 ;  /* 0x00011003000075a7 */ /* 0x0022a400080011ff */
[----:B--2---:R-:W-:Y:S05]  /*30e0*/  @!P0 NANOSLEEP.SYNCS 0x989680 ;  /* 0x009896800000895d */ /* 0x004fea0003900000 */
[----:B------:R-:W2:Y:S02]  /*30f0*/  @!P0 SYNCS.PHASECHK.TRANS64 P0, [R0+URZ+0x110], R3 ;  /* 0x00011003000085a7 */ /* 0x000ea400080010ff */
[----:B--2---:R-:W-:Y:S05]  /*3100*/  @P0 EXIT ;  /* 0x000000000000094d */ /* 0x004fea0003800000 */
[----:B------:R-:W-:Y:S05]  /*3110*/  BRA `(.L_x_58) ;  /* 0xfffffffc00ec7947 */ /* 0x000fea000383ffff */
.L_x_51:
[----:B------:R-:W-:-:S09]  /*3120*/  UISETP.NE.AND UP1, UPT, UR8, URZ, UPT ;  /* 0x000000ff0800728c */ /* 0x000fd2000bf25270 */
[----:B------:R-:W-:Y:S05]  /*3130*/  BRA.U UP1, `(.L_x_59) ;  /* 0x0000000d01907547 */ /* 0x000fea000b800000 */
[----:B------:R-:W-:Y:S01]  /*3140*/  UMOV UR4, 0x40 ;  /* 0x0000004000047882 */ /* 0x000fe20000000000 */
[----:B------:R-:W-:Y:S01]  /*3150*/  NOP ;  /* 0x0000000000007918 */ /* 0x000fe20000000000 */
[----:B------:R-:W-:Y:S01]  /*3160*/  ULEA UR4, UR37, UR4, 0x18 ;  /* 0x0000000425047291 */ /* 0x000fe2000f8ec0ff */
[----:B------:R-:W-:Y:S02]  /*3170*/  UMOV UR5, 0x400 ;  /* 0x0000040000057882 */ /* 0x000fe40000000000 */
[----:B------:R-:W-:-:S06]  /*3180*/  ULEA UR37, UR37, UR5, 0x18 ;  /* 0x0000000525257291 */ /* 0x000fcc000f8ec0ff */
[----:B------:R-:W1:Y:S02]  /*3190*/  LDS.U8 R0, [UR4+0x1c] ;  /* 0x00001c04ff007984 */ /* 0x000e640008000000 */
[----:B-1----:R-:W-:-:S13]  /*31a0*/  ISETP.NE.AND P0, PT, R0, RZ, PT ;  /* 0x000000ff0000720c */ /* 0x002fda0003f05270 */
[----:B------:R-:W-:Y:S05]  /*31b0*/  @P0 BRA `(.L_x_60) ;  /* 0x0000000000580947 */ /* 0x000fea0003800000 */
[----:B------:R-:W-:-:S13]  /*31c0*/  ELECT P0, URZ, PT ;  /* 0x0000000000ff782f */ /* 0x000fda0003800000 */
[----:B------:R-:W-:Y:S05]  /*31d0*/  @!P0 BRA `(.L_x_61) ;  /* 0x0000000000608947 */ /* 0x000fea0003800000 */
[----:B------:R-:W-:Y:S01]  /*31e0*/  UMOV UR5, 0x10 ;  /* 0x0000001000057882 */ /* 0x000fe20000000000 */
[----:B------:R-:W-:Y:S01]  /*31f0*/  HFMA2 R0, -RZ, RZ, 0, 5.9604644775390625e-08 ;  /* 0x00000001ff007431 */ /* 0x000fe200000001ff */
[----:B------:R-:W-:-:S03]  /*3200*/  MOV R2, 0xffff ;  /* 0x0000ffff00027802 */ /* 0x000fc60000000f00 */
[----:B------:R-:W-:Y:S04]  /*3210*/  DEPBAR.LE SB1, 0x36 ;  /* 0x00009d800000791a */ /* 0x000fe80000000000 */
[----:B------:R-:W1:Y:S02]  /*3220*/  UTCATOMSWS.FIND_AND_SET.ALIGN UP0, UR5, UR5 ;  /* 0x00000005000575e3 */ /* 0x000e640008000800 */
[----:B-1----:R-:W-:Y:S01]  /*3230*/  MOV R3, UR5 ;  /* 0x0000000500037c02 */ /* 0x002fe20008000f00 */
[----:B------:R-:W-:Y:S06]  /*3240*/  BRA.U UP0, `(.L_x_62) ;  /* 0x0000000100187547 */ /* 0x000fec000b800000 */
.L_x_63:
[----:B------:R-:W-:Y:S05]  /*3250*/  NANOSLEEP 0x64 ;  /* 0x000000640000795d */ /* 0x000fea0003800000 */
[----:B------:R-:W-:-:S05]  /*3260*/  UMOV UR5, 0x10 ;  /* 0x0000001000057882 */ /* 0x000fca0000000000 */
[----:B------:R-:W-:Y:S04]  /*3270*/  DEPBAR.LE SB1, 0x36 ;  /* 0x00009d800000791a */ /* 0x000fe80000000000 */
[----:B------:R-:W1:Y:S02]  /*3280*/  UTCATOMSWS.FIND_AND_SET.ALIGN UP0, UR5, UR5 ;  /* 0x00000005000575e3 */ /* 0x000e640008000800 */
[----:B-1----:R-:W-:Y:S01]  /*3290*/  MOV R3, UR5 ;  /* 0x0000000500037c02 */ /* 0x002fe20008000f00 */
[----:B------:R-:W-:Y:S05]  /*32a0*/  BRA.U !UP0, `(.L_x_63) ;  /* 0xfffffffd08e87547 */ /* 0x000fea000b83ffff */
.L_x_62:
[-C--:B------:R-:W-:Y:S02]  /*32b0*/  SHF.L.U32 R2, R2, R3.reuse, RZ ;  /* 0x0000000302027219 */ /* 0x080fe400000006ff */
[----:B------:R-:W-:Y:S01]  /*32c0*/  SHF.L.U32 R0, R0, R3, RZ ;  /* 0x0000000300007219 */ /* 0x000fe200000006ff */
[----:B------:R-:W-:Y:S02]  /*32d0*/  IMAD.SHL.U32 R3, R3, 0x20, RZ ;  /* 0x0000002003037824 */ /* 0x000fe400078e00ff */
[----:B------:R1:W-:Y:S04]  /*32e0*/  ATOMS.OR RZ, [UR4+0x14], R2 ;  /* 0x00001402ffff798c */ /* 0x0003e8000b000004 */
[----:B------:R1:W-:Y:S04]  /*32f0*/  ATOMS.OR RZ, [UR4+0x18], R0 ;  /* 0x00001800ffff798c */ /* 0x0003e8000b000004 */
[----:B------:R1:W-:Y:S01]  /*3300*/  STS [UR37+0x1b0], R3 ;  /* 0x0001b003ff007988 */ /* 0x0003e20008000825 */
[----:B------:R-:W-:Y:S05]  /*3310*/  BRA `(.L_x_61) ;  /* 0x0000000000107947 */ /* 0x000fea0003800000 */
.L_x_60:
[----:B------:R-:W-:Y:S02]  /*3320*/  MOV R0, 0xffffffff ;  /* 0xffffffff00007802 */ /* 0x000fe40000000f00 */
[----:B------:R-:W-:-:S03]  /*3330*/  MOV R2, 0x3360 ;  /* 0x0000336000027802 */ /* 0x000fc60000000f00 */
[----:B------:R1:W-:Y:S04]  /*3340*/  STS [UR37+0x1b0], R0 ;  /* 0x0001b000ff007988 */ /* 0x0003e80008000825 */
[----:B-1-3-5:R-:W-:Y:S05]  /*3350*/  CALL.REL.NOINC `($__internal_1_$__cuda_sm10x_tcgen05_guardrail_trap_phase_invalid_during_alloc) ;  /* 0x0000005400e47944 */ /* 0x02afea0003c00000 */
.L_x_61:
[----:B------:R-:W-:Y:S05]  /*3360*/  WARPSYNC.ALL ;  /* 0x0000000000007948 */ /* 0x000fea0003800000 */
[----:B------:R-:W2:Y:S01]  /*3370*/  S2UR UR9, SR_CgaCtaId ;  /* 0x00000000000979c3 */ /* 0x000ea20000008800 */
[----:B------:R-:W-:Y:S01]  /*3380*/  UMOV UR4, 0x400 ;  /* 0x0000040000047882 */ /* 0x000fe20000000000 */
[----:B------:R-:W-:-:S06]  /*3390*/  NOP ;  /* 0x0000000000007918 */ /* 0x000fcc0000000000 */
[----:B------:R-:W-:Y:S06]  /*33a0*/  BAR.ARV 0x6, 0xa0 ;  /* 0x0182800000007b1d */ /* 0x000fec0000002000 */
[----:B------:R-:W4:Y:S01]  /*33b0*/  LDCU UR5, c[0x0][0x38c] ;  /* 0x00007180ff0577ac */ /* 0x000f220008000800 */
[----:B------:R-:W-:Y:S01]  /*33c0*/  IMAD.MOV.U32 R11, RZ, RZ, 0x1 ;  /* 0x00000001ff0b7424 */ /* 0x000fe200078e00ff */
[----:B------:R-:W-:Y:S01]  /*33d0*/  CS2R R8, SRZ ;  /* 0x0000000000087805 */ /* 0x000fe2000001ff00 */
[----:B------:R-:W-:Y:S01]  /*33e0*/  IMAD.MOV.U32 R10, RZ, RZ, RZ ;  /* 0x000000ffff0a7224 */ /* 0x000fe200078e00ff */
[----:B------:R-:W-:Y:S01]  /*33f0*/  UMOV UR12, URZ ;  /* 0x000000ff000c7c82 */ /* 0x000fe20008000000 */
[----:B------:R-:W-:Y:S01]  /*3400*/  UMOV UR11, URZ ;  /* 0x000000ff000b7c82 */ /* 0x000fe20008000000 */
[----:B------:R-:W-:Y:S01]  /*3410*/  UMOV UR24, 0x0 ;  /* 0x0000000000187882 */ /* 0x000fe20000000000 */
[----:B------:R-:W-:Y:S01]  /*3420*/  UMOV UR25, 0x42804a0 ;  /* 0x042804a000197882 */ /* 0x000fe20000000000 */
[----:B------:R-:W-:Y:S01]  /*3430*/  UMOV UR20, 0x0 ;  /* 0x0000000000147882 */ /* 0x000fe20000000000 */
[----:B------:R-:W-:Y:S01]  /*3440*/  UMOV UR21, 0x42804a0 ;  /* 0x042804a000157882 */ /* 0x000fe20000000000 */
[----:B--2---:R-:W-:Y:S01]  /*3450*/  ULEA UR9, UR9, UR4, 0x18 ;  /* 0x0000000409097291 */ /* 0x004fe2000f8ec0ff */
[----:B------:R-:W2:Y:S03]  /*3460*/  LDCU UR4, c[0x0][0x38c] ;  /* 0x00007180ff0477ac */ /* 0x000ea60008000800 */
[----:B------:R-:W-:-:S02]  /*3470*/  UIADD3 UR10, UPT, UPT, UR9, 0x5300, URZ ;  /* 0x00005300090a7890 */ /* 0x000fc4000fffe0ff */
[----:B----4-:R-:W-:-:S03]  /*3480*/  UISETP.GE.AND UP3, UPT, UR5, 0x1, UPT ;  /* 0x000000010500788c */ /* 0x010fc6000bf66270 */
[----:B-1----:R-:W1:Y:S01]  /*3490*/  LDS R0, [UR9+0x1b0] ;  /* 0x0001b009ff007984 */ /* 0x002e620008000800 */
[----:B------:R-:W-:-:S04]  /*34a0*/  USHF.R.U32.HI UR10, URZ, 0x4, UR10 ;  /* 0x00000004ff0a7899 */ /* 0x000fc8000801160a */
[----:B------:R-:W-:-:S04]  /*34b0*/  ULOP3.LUT UR10, UR10, 0x3fff, URZ, 0xc0, !UPT ;  /* 0x00003fff0a0a7892 */ /* 0x000fc8000f8ec0ff */
[----:B------:R-:W-:Y:S02]  /*34c0*/  ULOP3.LUT UR10, UR10, 0x10000, URZ, 0xfc, !UPT ;  /* 0x000100000a0a7892 */ /* 0x000fe4000f8efcff */
[----:B--2---:R-:W-:-:S04]  /*34d0*/  UIADD3 UR4, UPT, UPT, UR4, 0x3f, URZ ;  /* 0x0000003f04047890 */ /* 0x004fc8000fffe0ff */
[----:B------:R-:W-:-:S04]  /*34e0*/  USHF.R.S32.HI UR8, URZ, 0x1f, UR4 ;  /* 0x0000001fff087899 */ /* 0x000fc80008011404 */
[----:B------:R-:W-:Y:S02]  /*34f0*/  ULEA.HI UR8, UR8, UR4, URZ, 0x6 ;  /* 0x0000000408087291 */ /* 0x000fe4000f8f30ff */
[----:B------:R-:W-:Y:S02]  /*3500*/  UIADD3 UR4, UPT, UPT, UR9, 0x13300, URZ ;  /* 0x0001330009047890 */ /* 0x000fe4000fffe0ff */
[----:B------:R-:W-:Y:S02]  /*3510*/  USHF.R.S32.HI UR8, URZ, 0x6, UR8 ;  /* 0x00000006ff087899 */ /* 0x000fe40008011408 */
[----:B------:R-:W-:Y:S02]  /*3520*/  USHF.R.U32.HI UR4, URZ, 0x4, UR4 ;  /* 0x00000004ff047899 */ /* 0x000fe40008011604 */
[----:B------:R-:W-:Y:S02]  /*3530*/  UISETP.LT.AND UP0, UPT, UR8, 0x1, UPT ;  /* 0x000000010800788c */ /* 0x000fe4000bf01270 */
[----:B------:R-:W-:-:S02]  /*3540*/  ULOP3.LUT UR4, UR4, 0x3fff, URZ, 0xc0, !UPT ;  /* 0x00003fff04047892 */ /* 0x000fc4000f8ec0ff */
[----:B------:R-:W-:Y:S02]  /*3550*/  USEL UR16, UR8, 0x1, !UP0 ;  /* 0x0000000108107887 */ /* 0x000fe4000c000000 */
[----:B------:R-:W-:Y:S02]  /*3560*/  ULOP3.LUT UR4, UR4, 0x10000, URZ, 0xfc, !UPT ;  /* 0x0001000004047892 */ /* 0x000fe4000f8efcff */
[----:B------:R-:W-:Y:S01]  /*3570*/  UIADD3 UR16, UPT, UPT, -UR16, URZ, URZ ;  /* 0x000000ff10107290 */ /* 0x000fe2000fffe1ff */
[----:B-1----:R-:W-:-:S15]  /*3580*/  R2UR UR13, R0 ;  /* 0x00000000000d72ca */ /* 0x002fde00000e0000 */
.L_x_70:
[----:B------:R-:W-:Y:S02]  /*3590*/  LEA R0, R10, UR9, 0x3 ;  /* 0x000000090a007c11 */ /* 0x000fe4000f8e18ff */
[----:B------:R-:W-:Y:S02]  /*35a0*/  SHF.L.U32 R5, R9, 0x1f, RZ ;  /* 0x0000001f09057819 */ /* 0x000fe400000006ff */
[----:B------:R-:W-:Y:S01]  /*35b0*/  PLOP3.LUT P0, PT, PT, PT, UP3, 0x80, 0x8 ;  /* 0x000000000008781c */ /* 0x000fe20003f0f038 */
[----:B------:R-:W-:Y:S01]  /*35c0*/  VIADD R3, R0, 0x110 ;  /* 0x0000011000037836 */ /* 0x000fe20000000000 */
[----:B-1----:R-:W1:Y:S02]  /*35d0*/  SYNCS.PHASECHK.TRANS64.TRYWAIT P1, [R0+URZ+0x100], R5 ;  /* 0x00010005000075a7 */ /* 0x002e6400080211ff */
[----:B-1--4-:R-:W-:Y:S09]  /*35e0*/  @!P1 BRA `(.L_x_64) ;  /* 0x00000050000c9947 */ /* 0x012ff20003800000 */
.L_x_145:
[----:B------:R-:W-:Y:S01]  /*35f0*/  LEA R4, R10, UR9, 0x4 ;  /* 0x000000090a047c11 */ /* 0x000fe2000f8e20ff */
[----:B------:R-:W-:Y:S01]  /*3600*/  @UP3 ULEA UR5, UR11, UR9, 0x3 ;  /* 0x000000090b053291 */ /* 0x000fe2000f8e18ff */
[----:B------:R-:W-:Y:S01]  /*3610*/  PLOP3.LUT P2, PT, PT, PT, PT, 0x80, 0x8 ;  /* 0x000000000008781c */ /* 0x000fe20003f4f070 */
[----:B------:R-:W-:Y:S01]  /*3620*/  ULEA UR14, UR12, UR9, 0x3 ;  /* 0x000000090c0e7291 */ /* 0x000fe2000f8e18ff */
[----:B------:R-:W-:Y:S01]  /*3630*/  PRMT R3, RZ, 0x654, R3 ;  /* 0x00000654ff037816 */ /* 0x000fe20000000003 */
[----:B------:R-:W-:Y:S01]  /*3640*/  ULEA.HI UR15, UR12, UR12, URZ, 0x1 ;  /* 0x0000000c0c0f7291 */ /* 0x000fe2000f8f08ff */
[----:B-1----:R-:W1:Y:S01]  /*3650*/  LDS.128 R4, [R4+0x190] ;  /* 0x0001900004047984 */ /* 0x002e620000000c00 */
[----:B------:R-:W-:Y:S02]  /*3660*/  @P0 SHF.L.U32 R2, R8, 0x1f, RZ ;  /* 0x0000001f08020819 */ /* 0x000fe400000006ff */
[----:B------:R-:W-:Y:S01]  /*3670*/  SHF.L.U32 R0, R11, 0x1f, RZ ;  /* 0x0000001f0b007819 */ /* 0x000fe200000006ff */
[----:B------:R-:W-:Y:S01]  /*3680*/  @!PT LDS RZ, [RZ] ;  /* 0x00000000fffff984 */ /* 0x000fe20000000800 */
[----:B------:R-:W-:Y:S01]  /*3690*/  @!PT LDS RZ, [RZ] ;  /* 0x00000000fffff984 */ /* 0x000fe20000000800 */
[----:B------:R-:W-:Y:S01]  /*36a0*/  @!PT LDS RZ, [RZ] ;  /* 0x00000000fffff984 */ /* 0x000fe20000000800 */
[----:B------:R-:W-:Y:S01]  /*36b0*/  @!PT LDS RZ, [RZ] ;  /* 0x00000000fffff984 */ /* 0x000fe20000000800 */
[----:B------:R2:W-:Y:S06]  /*36c0*/  MEMBAR.ALL.CTA ;  /* 0x0000000000007992 */ /* 0x0005ec0000008000 */
[----:B--2---:R-:W2:Y:S02]  /*36d0*/  FENCE.VIEW.ASYNC.S ;  /* 0x00000000000073c6 */ /* 0x004ea40000000000 */
[----:B--2---:R2:W-:Y:S01]  /*36e0*/  SYNCS.ARRIVE.TRANS64.RED.A1T0 RZ, [R3+URZ], RZ ;  /* 0x000000ff03ff79a7 */ /* 0x0045e200081004ff */
[----:B------:R2:W4:Y:S01]  /*36f0*/  @P0 SYNCS.PHASECHK.TRANS64.TRYWAIT P2, [UR5], R2 ;  /* 0x00000002ff0005a7 */ /* 0x0005220008041105 */
[----:B------:R-:W-:-:S02]  /*3700*/  ULOP3.LUT UR5, UR15, 0xffe, URZ, 0xc0, !UPT ;  /* 0x00000ffe0f057892 */ /* 0x000fc4000f8ec0ff */
[----:B------:R-:W-:Y:S01]  /*3710*/  USHF.R.U32.HI UR15, URZ, 0x1, UR15 ;  /* 0x00000001ff0f7899 */ /* 0x000fe2000801160f */
[----:B-1----:R-:W-:Y:S01]  /*3720*/  LOP3.LUT P1, RZ, R6, 0x1, RZ, 0xc0, !PT ;  /* 0x0000000106ff7812 */ /* 0x002fe2000782c0ff */
[----:B------:R-:W-:Y:S02]  /*3730*/  UIADD3 UR5, UPT, UPT, -UR5, UR12, URZ ;  /* 0x0000000c05057290 */ /* 0x000fe4000fffe1ff */
[----:B------:R-:W-:-:S04]  /*3740*/  UIMAD UR15, UR15, 0xa0, UR13 ;  /* 0x000000a00f0f78a4 */ /* 0x000fc8000f8e020d */
[----:B------:R-:W-:Y:S01]  /*3750*/  ULEA UR15, UR5, UR15, 0x14 ;  /* 0x0000000f050f7291 */ /* 0x000fe2000f8ea0ff */
[----:B------:R-:W1:Y:S02]  /*3760*/  SYNCS.PHASECHK.TRANS64.TRYWAIT P0, [UR14+0x140], R0 ;  /* 0x00014000ff0075a7 */ /* 0x000e64000800110e */
[----:B-12-4-:R-:W-:Y:S09]  /*3770*/  @!P0 BRA `(.L_x_65) ;  /* 0x0000004c00bc8947 */ /* 0x016ff20003800000 */
.L_x_147:
[----:B------:R-:W-:Y:S01]  /*3780*/  IADD3 R10, PT, PT, R10, 0x1, RZ ;  /* 0x000000010a0a7810 */ /* 0x000fe20007ffe0ff */
[----:B------:R-:W-:Y:S06]  /*3790*/  BRA.U !UP3, `(.L_x_66) ;  /* 0x000000010b987547 */ /* 0x000fec000b800000 */
[----:B------:R-:W-:Y:S01]  /*37a0*/  UPLOP3.LUT UP4, UPT, UPT, UPT, UPT, 0x40, 0x4 ;  /* 0x000000000004789c */ /* 0x000fe20003f8e870 */
[----:B------:R-:W-:Y:S01]  /*37b0*/  UMOV UR18, UR16 ;  /* 0x0000001000127c82 */ /* 0x000fe20008000000 */
[----:B------:R-:W-:Y:S01]  /*37c0*/  UMOV UR17, UR8 ;  /* 0x0000000800117c82 */ /* 0x000fe20008000000 */
[----:B------:R-:W-:-:S08]  /*37d0*/  UMOV UR5, UR11 ;  /* 0x0000000b00057c82 */ /* 0x000fd00008000000 */
.L_x_69:
[----:B------:R-:W-:Y:S02]  /*37e0*/  UIADD3 UR18, UPT, UPT, UR18, 0x1, URZ ;  /* 0x0000000112127890 */ /* 0x000fe4000fffe0ff */
[----:B--2---:R-:W-:Y:S02]  /*37f0*/  ULEA UR7, UR5, UR9, 0x3 ;  /* 0x0000000905077291 */ /* 0x004fe4000f8e18ff */
[----:B------:R-:W-:Y:S01]  /*3800*/  UISETP.NE.AND UP0, UPT, UR18, URZ, UPT ;  /* 0x000000ff1200728c */ /* 0x000fe2000bf05270 */
[----:B----4-:R-:W-:Y:S10]  /*3810*/  @P2 BRA `(.L_x_67) ;  /* 0x00000000000c2947 */ /* 0x010ff40003800000 */
[----:B-1----:R-:W-:Y:S04]  /*3820*/  SHF.L.U32 R3, R8, 0x1f, RZ ;  /* 0x0000001f08037819 */ /* 0x002fe800000006ff */
[----:B------:R-:W1:Y:S02]  /*3830*/  SYNCS.PHASECHK.TRANS64.TRYWAIT P0, [UR7], R3 ;  /* 0x00000003ff0075a7 */ /* 0x000e640008001107 */
[----:B-1----:R-:W-:Y:S05]  /*3840*/  @!P0 BRA `(.L_x_68) ;  /* 0x0000004c00a08947 */ /* 0x002fea0003800000 */
.L_x_67:
[----:B------:R-:W-:Y:S01]  /*3850*/  UISETP.NE.AND UP1, UPT, UR17, 0x1, UPT ;  /* 0x000000011100788c */ /* 0x000fe2000bf25270 */
[----:B------:R-:W-:Y:S01]  /*3860*/  PLOP3.LUT P2, PT, PT, PT, PT, 0x80, 0x8 ;  /* 0x000000000008781c */ /* 0x000fe20003f4f070 */
[----:B------:R-:W-:Y:S02]  /*3870*/  UIADD3 UR11, UPT, UPT, UR5, 0x1, URZ ;  /* 0x00000001050b7890 */ /* 0x000fe4000fffe0ff */
[----:B------:R-:W-:Y:S02]  /*3880*/  UIMAD UR6, UR5, 0x280, UR4 ;  /* 0x00000280050678a4 */ /* 0x000fe4000f8e0204 */
[----:B------:R-:W-:Y:S01]  /*3890*/  UISETP.NE.AND UP2, UPT, UR11, 0xe, UPT ;  /* 0x0000000e0b00788c */ /* 0x000fe2000bf45270 */
[----:B------:R-:W-:Y:S01]  /*38a0*/  PLOP3.LUT P0, PT, PT, PT, UP1, 0x80, 0x8 ;  /* 0x000000000008781c */ /* 0x000fe20003f0f018 */
[----:B------:R-:W-:Y:S02]  /*38b0*/  UIADD3 UR28, UPT, UPT, UR6, 0x2, URZ ;  /* 0x00000002061c7890 */ /* 0x000fe4000fffe0ff */
[----:B------:R-:W-:Y:S02]  /*38c0*/  USEL UR22, URZ, 0x1, UP2 ;  /* 0x00000001ff167887 */ /* 0x000fe40009000000 */
[----:B------:R-:W-:Y:S02]  /*38d0*/  USEL UR11, UR11, URZ, UP2 ;  /* 0x000000ff0b0b7287 */ /* 0x000fe40009000000 */
[----:B------:R-:W-:Y:S02]  /*38e0*/  UIADD3 UR17, UPT, UPT, UR17, -0x1, URZ ;  /* 0xffffffff11117890 */ /* 0x000fe4000fffe0ff */
[----:B------:R-:W-:Y:S01]  /*38f0*/  @UP1 ULEA UR19, UR11, UR9, 0x3 ;  /* 0x000000090b131291 */ /* 0x000fe2000f8e18ff */
[----:B------:R-:W-:Y:S01]  /*3900*/  LOP3.LUT R8, R8, UR22, RZ, 0x3c, !PT ;  /* 0x0000001608087c12 */ /* 0x000fe2000f8e3cff */
[----:B------:R-:W-:Y:S01]  /*3910*/  ULEA UR22, UR5, UR10, 0x8 ;  /* 0x0000000a05167291 */ /* 0x000fe2000f8e40ff */
[----:B------:R-:W-:Y:S02]  /*3920*/  UMOV UR23, 0x80004020 ;  /* 0x8000402000177882 */ /* 0x000fe40000000000 */
[----:B-1----:R-:W-:Y:S01]  /*3930*/  @P0 SHF.L.U32 R0, R8, 0x1f, RZ ;  /* 0x0000001f08000819 */ /* 0x002fe200000006ff */
[----:B------:R-:W-:Y:S01]  /*3940*/  UIADD3 UR26, UPT, UPT, UR22, 0x2, URZ ;  /* 0x00000002161a7890 */ /* 0x000fe2000fffe0ff */
[----:B------:R-:W-:Y:S02]  /*3950*/  UMOV UR29, 0x80004020 ;  /* 0x80004020001d7882 */ /* 0x000fe40000000000 */
[----:B------:R2:W4:Y:S01]  /*3960*/  @P0 SYNCS.PHASECHK.TRANS64.TRYWAIT P2, [UR19], R0 ;  /* 0x00000000ff0005a7 */ /* 0x0005220008041113 */
[----:B------:R-:W-:Y:S01]  /*3970*/  UIADD3 UR19, UPT, UPT, UR7, 0x70, URZ ;  /* 0x0000007007137890 */ /* 0x000fe2000fffe0ff */
[----:B------:R-:W-:Y:S02]  /*3980*/  UMOV UR27, 0x80004020 ;  /* 0x80004020001b7882 */ /* 0x000fe40000000000 */
[----:B------:R-:W-:Y:S01]  /*3990*/  UMOV UR7, 0x80004020 ;  /* 0x8000402000077882 */ /* 0x000fe20000000000 */
[----:B------:R-:W-:Y:S01]  /*39a0*/  UMOV UR5, UR11 ;  /* 0x0000000b00057c82 */ /* 0x000fe20008000000 */
[----:B------:R2:W-:Y:S01]  /*39b0*/  UTCIMMA gdesc[UR22], gdesc[UR6], tmem[UR15], tmem[UR24], idesc[UR25], UP4 ;  /* 0x00ff1806160075ea */ /* 0x0005e2000a00010f */
[----:B------:R-:W-:Y:S01]  /*39c0*/  UPLOP3.LUT UP4, UPT, UPT, UPT, UPT, 0x80, 0x8 ;  /* 0x000000000008789c */ /* 0x000fe20003f8f070 */
[----:B------:R2:W-:Y:S02]  /*39d0*/  UTCIMMA gdesc[UR26], gdesc[UR28], tmem[UR15], tmem[UR20], idesc[UR21], UPT ;  /* 0x00ff141c1a0075ea */ /* 0x0005e4000b80010f */
[----:B------:R2:W-:Y:S01]  /*39e0*/  UTCBAR [UR19], URZ ;  /* 0x000000ff130073e9 */ /* 0x0005e200080000ff */
[----:B------:R-:W-:Y:S07]  /*39f0*/  BRA.U UP0, `(.L_x_69) ;  /* 0xfffffffd00787547 */ /* 0x000fee000b83ffff */
.L_x_66:
[----:B------:R-:W-:Y:S01]  /*3a00*/  UIADD3 UR12, UPT, UPT, UR12, 0x1, URZ ;  /* 0x000000010c0c7890 */ /* 0x000fe2000fffe0ff */
[C---:B------:R-:W-:Y:S01]  /*3a10*/  ISETP.NE.AND P0, PT, R10.reuse, 0x2, PT ;  /* 0x000000020a00780c */ /* 0x040fe20003f05270 */
[----:B------:R-:W-:Y:S02]  /*3a20*/  UIADD3 UR14, UPT, UPT, UR14, 0x120, URZ ;  /* 0x000001200e0e7890 */ /* 0x000fe4000fffe0ff */
[----:B------:R-:W-:Y:S01]  /*3a30*/  UISETP.NE.AND UP0, UPT, UR12, 0x4, UPT ;  /* 0x000000040c00788c */ /* 0x000fe2000bf05270 */
[----:B-12---:R-:W-:Y:S02]  /*3a40*/  SEL R0, RZ, 0x1, P0 ;  /* 0x00000001ff007807 */ /* 0x006fe40000000000 */
[----:B------:R-:W-:Y:S01]  /*3a50*/  SEL R10, R10, RZ, P0 ;  /* 0x000000ff0a0a7207 */ /* 0x000fe20000000000 */
[----:B------:R-:W-:Y:S01]  /*3a60*/  USEL UR5, URZ, 0x1, UP0 ;  /* 0x00000001ff057887 */ /* 0x000fe20008000000 */
[----:B------:R-:W-:Y:S01]  /*3a70*/  LOP3.LUT R9, R9, R0, RZ, 0x3c, !PT ;  /* 0x0000000009097212 */ /* 0x000fe200078e3cff */
[----:B------:R-:W-:Y:S01]  /*3a80*/  USEL UR12, UR12, URZ, UP0 ;  /* 0x000000ff0c0c7287 */ /* 0x000fe20008000000 */
[----:B------:R1:W-:Y:S03]  /*3a90*/  UTCBAR [UR14], URZ ;  /* 0x000000ff0e0073e9 */ /* 0x0003e600080000ff */
[----:B------:R-:W-:Y:S01]  /*3aa0*/  LOP3.LUT R11, R11, UR5, RZ, 0x3c, !PT ;  /* 0x000000050b0b7c12 */ /* 0x000fe2000f8e3cff */
[----:B------:R-:W-:Y:S07]  /*3ab0*/  @P1 BRA `(.L_x_70) ;  /* 0xfffffff800b41947 */ /* 0x000fee000383ffff */
[----:B------:R-:W2:Y:S01]  /*3ac0*/  S2UR UR4, SR_CgaCtaId ;  /* 0x00000000000479c3 */ /* 0x000ea20000008800 */
[----:B------:R-:W-:Y:S01]  /*3ad0*/  ELECT P0, URZ, PT ;  /* 0x0000000000ff782f */ /* 0x000fe20003800000 */
[----:B------:R-:W-:Y:S01]  /*3ae0*/  IMAD.MOV.U32 R0, RZ, RZ, 0x1 ;  /* 0x00000001ff007424 */ /* 0x000fe200078e00ff */
[----:B------:R-:W-:Y:S01]  /*3af0*/  UIADD3 UR9, UPT, UPT, UR9, 0x140, URZ ;  /* 0x0000014009097890 */ /* 0x000fe2000fffe0ff */
[----:B------:R-:W-:Y:S01]  /*3b00*/  SHF.L.U32 R3, R11, 0x1f, RZ ;  /* 0x0000001f0b037819 */ /* 0x000fe200000006ff */
[----:B------:R-:W-:-:S03]  /*3b10*/  UMOV UR5, 0x40 ;  /* 0x0000004000057882 */ /* 0x000fc60000000000 */
[----:B------:R-:W-:Y:S01]  /*3b20*/  UVIRTCOUNT.DEALLOC.SMPOOL 0x80 ;  /* 0x000000800000784c */ /* 0x000fe20000000000 */
[----:B--2---:R-:W-:Y:S02]  /*3b30*/  ULEA UR4, UR4, UR5, 0x18 ;  /* 0x0000000504047291 */ /* 0x004fe4000f8ec0ff */
[----:B------:R-:W-:-:S07]  /*3b40*/  ULEA UR5, UR12, UR9, 0x3 ;  /* 0x000000090c057291 */ /* 0x000fce000f8e18ff */
[----:B------:R2:W-:Y:S02]  /*3b50*/  @P0 STS.U8 [UR4+0x1c], R0 ;  /* 0x00001c00ff000988 */ /* 0x0005e40008000004 */
[----:B------:R-:W3:Y:S02]  /*3b60*/  SYNCS.PHASECHK.TRANS64.TRYWAIT P0, [UR5], R3 ;  /* 0x00000003ff0075a7 */ /* 0x000ee40008001105 */
[----:B--23--:R-:W-:Y:S05]  /*3b70*/  @!P0 BRA `(.L_x_71) ;  /* 0x0000004800ec8947 */ /* 0x00cfea0003800000 */
.L_x_150:
[----:B------:R-:W-:-:S04]  /*3b80*/  UIADD3 UR6, UPT, UPT, UR12, 0x1, URZ ;  /* 0x000000010c067890 */ /* 0x000fc8000fffe0ff */
[----:B------:R-:W-:-:S04]  /*3b90*/  UISETP.NE.AND UP0, UPT, UR6, 0x4, UPT ;  /* 0x000000040600788c */ /* 0x000fc8000bf05270 */
[----:B------:R-:W-:Y:S02]  /*3ba0*/  USEL UR7, URZ, 0x1, UP0 ;  /* 0x00000001ff077887 */ /* 0x000fe40008000000 */
[----:B------:R-:W-:-:S04]  /*3bb0*/  USEL UR6, UR6, URZ, UP0 ;  /* 0x000000ff06067287 */ /* 0x000fc80008000000 */
[----:B------:R-:W-:Y:S01]  /*3bc0*/  ULEA UR5, UR6, UR9, 0x3 ;  /* 0x0000000906057291 */ /* 0x000fe2000f8e18ff */
[----:B------:R-:W-:-:S04]  /*3bd0*/  LOP3.LUT R2, R11, UR7, RZ, 0x3c, !PT ;  /* 0x000000070b027c12 */ /* 0x000fc8000f8e3cff */
[----:B--2---:R-:W-:-:S04]  /*3be0*/  SHF.L.U32 R3, R2, 0x1f, RZ ;  /* 0x0000001f02037819 */ /* 0x004fc800000006ff */
[----:B------:R-:W2:Y:S02]  /*3bf0*/  SYNCS.PHASECHK.TRANS64.TRYWAIT P0, [UR5], R3 ;  /* 0x00000003ff0075a7 */ /* 0x000ea40008001105 */
[----:B--2---:R-:W-:Y:S05]  /*3c00*/  @!P0 BRA `(.L_x_72) ;  /* 0x0000004800e08947 */ /* 0x004fea0003800000 */
.L_x_152:
        /* <DEDUP_REMOVED lines=9> */
.L_x_154:
[----:B------:R-:W-:-:S04]  /*3ca0*/  UIADD3 UR6, UPT, UPT, UR6, 0x1, URZ ;  /* 0x0000000106067890 */ /* 0x000fc8000fffe0ff */
[----:B------:R-:W-:-:S04]  /*3cb0*/  UISETP.NE.AND UP0, UPT, UR6, 0x4, UPT ;  /* 0x000000040600788c */ /* 0x000fc8000bf05270 */
[----:B------:R-:W-:Y:S02]  /*3cc0*/  USEL UR5, URZ, 0x1, UP0 ;  /* 0x00000001ff057887 */ /* 0x000fe40008000000 */
[----:B------:R-:W-:-:S04]  /*3cd0*/  USEL UR6, UR6, URZ, UP0 ;  /* 0x000000ff06067287 */ /* 0x000fc80008000000 */
[----:B------:R-:W-:Y:S01]  /*3ce0*/  ULEA UR6, UR6, UR9, 0x3 ;  /* 0x0000000906067291 */ /* 0x000fe2000f8e18ff */
[----:B--2---:R-:W-:-:S04]  /*3cf0*/  LOP3.LUT R3, R2, UR5, RZ, 0x3c, !PT ;  /* 0x0000000502037c12 */ /* 0x004fc8000f8e3cff */
[----:B------:R-:W-:-:S04]  /*3d00*/  SHF.L.U32 R3, R3, 0x1f, RZ ;  /* 0x0000001f03037819 */ /* 0x000fc800000006ff */
[----:B------:R-:W2:Y:S02]  /*3d10*/  SYNCS.PHASECHK.TRANS64.TRYWAIT P0, [UR6], R3 ;  /* 0x00000003ff0075a7 */ /* 0x000ea40008001106 */
[----:B--2---:R-:W-:Y:S05]  /*3d20*/  @!P0 BRA `(.L_x_74) ;  /* 0x0000004800c88947 */ /* 0x004fea0003800000 */
.L_x_156:
[----:B------:R-:W-:Y:S01]  /*3d30*/  NOP ;  /* 0x0000000000007918 */ /* 0x000fe20000000000 */
[----:B--2---:R-:W2:Y:S01]  /*3d40*/  LDS R0, [UR4+0x14] ;  /* 0x00001404ff007984 */ /* 0x004ea20008000800 */
[----:B------:R-:W-:Y:S01]  /*3d50*/  ULOP3.LUT UR6, UR13, 0xffff, URZ, 0xc0, !UPT ;  /* 0x0000ffff0d067892 */ /* 0x000fe2000f8ec0ff */
[----:B------:R-:W-:Y:S01]  /*3d60*/  UMOV UR8, 0xffff ;  /* 0x0000ffff00087882 */ /* 0x000fe20000000000 */
[----:B------:R-:W-:Y:S02]  /*3d70*/  UMOV UR5, 0x1 ;  /* 0x0000000100057882 */ /* 0x000fe40000000000 */
[----:B------:R-:W-:-:S04]  /*3d80*/  USHF.R.U32.HI UR6, URZ, 0x5, UR6 ;  /* 0x00000005ff067899 */ /* 0x000fc80008011606 */
[----:B------:R-:W-:Y:S02]  /*3d90*/  USHF.L.U32 UR8, UR8, UR6, URZ ;  /* 0x0000000608087299 */ /* 0x000fe400080006ff */
[----:B------:R-:W-:-:S04]  /*3da0*/  USHF.L.U32 UR5, UR5, UR6, URZ ;  /* 0x0000000605057299 */ /* 0x000fc800080006ff */
[----:B--2---:R-:W-:-:S04]  /*3db0*/  LOP3.LUT R0, R0, UR8, RZ, 0xc0, !PT ;  /* 0x0000000800007c12 */ /* 0x004fc8000f8ec0ff */
[----:B------:R-:W-:-:S13]  /*3dc0*/  ISETP.NE.AND P0, PT, R0, UR8, PT ;  /* 0x0000000800007c0c */ /* 0x000fda000bf05270 */
[----:B------:R-:W-:Y:S05]  /*3dd0*/  @P0 BRA `(.L_x_75) ;  /* 0x0000000000580947 */ /* 0x000fea0003800000 */
[----:B------:R-:W2:Y:S02]  /*3de0*/  LDS R0, [UR4+0x18] ;  /* 0x00001804ff007984 */ /* 0x000ea40008000800 */
[----:B--2---:R-:W-:-:S04]  /*3df0*/  LOP3.LUT R0, R0, UR5, RZ, 0xc0, !PT ;  /* 0x0000000500007c12 */ /* 0x004fc8000f8ec0ff */
[----:B------:R-:W-:-:S13]  /*3e00*/  ISETP.NE.AND P0, PT, R0, UR5, PT ;  /* 0x0000000500007c0c */ /* 0x000fda000bf05270 */
[----:B------:R-:W-:Y:S05]  /*3e10*/  @P0 BRA `(.L_x_76) ;  /* 0x00000000003c0947 */ /* 0x000fea0003800000 */
[----:B------:R-:W2:Y:S01]  /*3e20*/  S2R R2, SR_LANEID ;  /* 0x0000000000027919 */ /* 0x000ea20000000000 */
[----:B------:R-:W-:Y:S01]  /*3e30*/  ULOP3.LUT UR8, URZ, UR8, URZ, 0x33, !UPT ;  /* 0x00000008ff087292 */ /* 0x000fe2000f8e33ff */
[----:B------:R-:W-:Y:S01]  /*3e40*/  LOP3.LUT R4, RZ, UR5, RZ, 0x33, !PT ;  /* 0x00000005ff047c12 */ /* 0x000fe2000f8e33ff */
[----:B------:R-:W-:Y:S02]  /*3e50*/  VOTEU.ANY UR7, UPT, PT ;  /* 0x0000000000077886 */ /* 0x000fe400038e0100 */
[----:B------:R-:W-:Y:S01]  /*3e60*/  UFLO.U32 UR7, UR7 ;  /* 0x00000007000772bd */ /* 0x000fe200080e0000 */
[----:B------:R-:W3:Y:S01]  /*3e70*/  REDUX UR5, R4 ;  /* 0x00000000040573c4 */ /* 0x000ee20000000000 */
[----:B------:R-:W-:-:S06]  /*3e80*/  IMAD.U32 R0, RZ, RZ, UR8 ;  /* 0x00000008ff007e24 */ /* 0x000fcc000f8e00ff */
[----:B------:R1:W-:Y:S01]  /*3e90*/  UTCATOMSWS.AND URZ, UR8 ;  /* 0x0000000800ff79e3 */ /* 0x0003e20008000000 */
[----:B------:R-:W4:Y:S01]  /*3ea0*/  REDUX UR6, R0 ;  /* 0x00000000000673c4 */ /* 0x000f220000000000 */
[----:B--2---:R-:W-:Y:S01]  /*3eb0*/  ISETP.EQ.U32.AND P0, PT, R2, UR7, PT ;  /* 0x0000000702007c0c */ /* 0x004fe2000bf02070 */
[----:B---3--:R-:W-:Y:S01]  /*3ec0*/  IMAD.U32 R2, RZ, RZ, UR5 ;  /* 0x00000005ff027e24 */ /* 0x008fe2000f8e00ff */
[----:B----4-:R-:W-:-:S11]  /*3ed0*/  MOV R3, UR6 ;  /* 0x0000000600037c02 */ /* 0x010fd60008000f00 */
[----:B------:R1:W-:Y:S04]  /*3ee0*/  @P0 ATOMS.AND RZ, [UR4+0x14], R3 ;  /* 0x00001403ffff098c */ /* 0x0003e8000a800004 */
[----:B------:R1:W-:Y:S01]  /*3ef0*/  @P0 ATOMS.AND RZ, [UR4+0x18], R2 ;  /* 0x00001802ffff098c */ /* 0x0003e2000a800004 */
[----:B------:R-:W-:Y:S05]  /*3f00*/  BRA `(.L_x_77) ;  /* 0x0000000000147947 */ /* 0x000fea0003800000 */
.L_x_76:
[----:B------:R-:W-:Y:S02]  /*3f10*/  MOV R2, 0x3f30 ;  /* 0x00003f3000027802 */ /* 0x000fe40000000f00 */
[----:B-1--45:R-:W-:Y:S05]  /*3f20*/  CALL.REL.NOINC `($__internal_0_$__cuda_sm10x_tcgen05_guardrail_trap_col_being_dealloced_not_returned_by_alloc) ;  /* 0x0000004800e47944 */ /* 0x032fea0003c00000 */
[----:B------:R-:W-:Y:S05]  /*3f30*/  BRA `(.L_x_77) ;  /* 0x0000000000087947 */ /* 0x000fea0003800000 */
.L_x_75:
[----:B------:R-:W-:Y:S02]  /*3f40*/  MOV R2, 0x3f60 ;  /* 0x00003f6000027802 */ /* 0x000fe40000000f00 */
[----:B-1--45:R-:W-:Y:S05]  /*3f50*/  CALL.REL.NOINC `($__internal_2_$__cuda_sm10x_tcgen05_guardrail_trap_unallocated_columns_being_dealloced) ;  /* 0x0000004800f07944 */ /* 0x032fea0003c00000 */
.L_x_77:
[----:B------:R-:W-:Y:S01]  /*3f60*/  NOP ;  /* 0x0000000000007918 */ /* 0x000fe20000000000 */
[----:B-1----:R-:W-:Y:S05]  /*3f70*/  EXIT ;  /* 0x000000000000794d */ /* 0x002fea0003800000 */
.L_x_59:
[----:B------:R-:W-:-:S09]  /*3f80*/  UISETP.NE.OR UP2, UPT, UR8, 0x3, !UP2 ;  /* 0x000000030800788c */ /* 0x000fd2000d745670 */
[----:B------:R-:W-:Y:S05]  /*3f90*/  BRA.U UP2, `(.L_x_78) ;  /* 0x0000000d02347547 */ /* 0x000fea000b800000 */
[----:B------:R-:W1:Y:S01]  /*3fa0*/  LDC R0, c[0x0][0xb30] ;  /* 0x0002cc00ff007b82 */ /* 0x000e620000000800 */
[----:B------:R-:W2:Y:S01]  /*3fb0*/  LDCU.64 UR8, c[0x0][0x888] ;  /* 0x00011100ff0877ac */ /* 0x000ea20008000a00 */
[----:B------:R-:W-:Y:S01]  /*3fc0*/  IMAD.MOV.U32 R30, RZ, RZ, 0x1 ;  /* 0x00000001ff1e7424 */ /* 0x000fe200078e00ff */
[----:B------:R-:W-:Y:S01]  /*3fd0*/  CS2R R28, SRZ ;  /* 0x00000000001c7805 */ /* 0x000fe2000001ff00 */
[----:B------:R-:W-:Y:S01]  /*3fe0*/  IMAD.MOV.U32 R25, RZ, RZ, 0x2800 ;  /* 0x00002800ff197424 */ /* 0x000fe200078e00ff */
[----:B------:R-:W4:Y:S03]  /*3ff0*/  LDCU.64 UR4, c[0x0][0x890] ;  /* 0x00011200ff0477ac */ /* 0x000f260008000a00 */
[----:B------:R-:W3:Y:S01]  /*4000*/  LDC R19, c[0x0][0x370] ;  /* 0x0000dc00ff137b82 */ /* 0x000ee20000000800 */
[----:B------:R-:W-:Y:S01]  /*4010*/  UMOV UR7, 0x400 ;  /* 0x0000040000077882 */ /* 0x000fe20000000000 */
[----:B------:R-:W-:-:S02]  /*4020*/  UPLOP3.LUT UP1, UPT, UPT, UPT, UPT, 0x40, 0x4 ;  /* 0x000000000004789c */ /* 0x000fc40003f2e870 */
[----:B------:R-:W-:-:S04]  /*4030*/  ULEA UR7, UR37, UR7, 0x18 ;  /* 0x0000000725077291 */ /* 0x000fc8000f8ec0ff */
[----:B------:R-:W3:Y:S01]  /*4040*/  LDC R2, c[0x0][0xb0c] ;  /* 0x0002c300ff027b82 */ /* 0x000ee20000000800 */
[----:B--2---:R-:W-:Y:S02]  /*4050*/  UISETP.NE.U32.AND UP5, UPT, UR8, URZ, UPT ;  /* 0x000000ff0800728c */ /* 0x004fe4000bfa5070 */
[----:B------:R-:W-:Y:S02]  /*4060*/  UIADD3 UR8, UPT, UPT, UR7, 0xe0, URZ ;  /* 0x000000e007087890 */ /* 0x000fe4000fffe0ff */
[----:B----4-:R-:W-:-:S03]  /*4070*/  UISETP.NE.U32.AND UP6, UPT, UR4, URZ, UPT ;  /* 0x000000ff0400728c */ /* 0x010fc6000bfc5070 */
[----:B------:R-:W2:Y:S01]  /*4080*/  LDC R18, c[0x0][0xb20] ;  /* 0x0002c800ff127b82 */ /* 0x000ea20000000800 */
[----:B-1----:R-:W-:Y:S01]  /*4090*/  ISETP.NE.AND P1, PT, R0, 0x1, PT ;  /* 0x000000010000780c */ /* 0x002fe20003f25270 */
[----:B------:R-:W-:Y:S02]  /*40a0*/  UISETP.NE.AND.EX UP5, UPT, UR9, URZ, UPT, UP5 ;  /* 0x000000ff0900728c */ /* 0x000fe4000bfa5350 */
[----:B------:R-:W-:Y:S02]  /*40b0*/  UPRMT UR37, UR37, 0x654, UR8 ;  /* 0x0000065425257896 */ /* 0x000fe40008000008 */
[----:B------:R-:W-:Y:S02]  /*40c0*/  UISETP.NE.AND.EX UP6, UPT, UR5, URZ, UPT, UP6 ;  /* 0x000000ff0500728c */ /* 0x000fe4000bfc5360 */
[----:B------:R-:W1:Y:S08]  /*40d0*/  LDC.64 R32, c[0x0][0x348] ;  /* 0x0000d200ff207b82 */ /* 0x000e700000000a00 */
[----:B------:R-:W4:Y:S08]  /*40e0*/  LDC.64 R16, c[0x0][0xb10] ;  /* 0x0002c400ff107b82 */ /* 0x000f300000000a00 */
[----:B------:R-:W1:Y:S08]  /*40f0*/  LDC.64 R6, c[0x0][0xb18] ;  /* 0x0002c600ff067b82 */ /* 0x000e700000000a00 */
[----:B------:R-:W1:Y:S08]  /*4100*/  LDC.64 R4, c[0x0][0xb28] ;  /* 0x0002ca00ff047b82 */ /* 0x000e700000000a00 */
[----:B--23--:R-:W1:Y:S02]  /*4110*/  LDC R24, c[0x0][0x374] ;  /* 0x0000dd00ff187b82 */ /* 0x00ce640000000800 */
.L_x_86:
[C---:B------:R-:W-:Y:S02]  /*4120*/  LEA R0, R29.reuse, UR7, 0x3 ;  /* 0x000000071d007c11 */ /* 0x040fe4000f8e18ff */
[----:B------:R-:W-:Y:S02]  /*4130*/  SHF.L.U32 R3, R28, 0x1f, RZ ;  /* 0x0000001f1c037819 */ /* 0x000fe400000006ff */
[----:B------:R-:W-:Y:S02]  /*4140*/  LEA R20, R29, UR7, 0x4 ;  /* 0x000000071d147c11 */ /* 0x000fe4000f8e20ff */
[----:B--2---:R-:W2:Y:S02]  /*4150*/  SYNCS.PHASECHK.TRANS64.TRYWAIT P0, [R0+URZ+0x100], R3 ;  /* 0x00010003000075a7 */ /* 0x004ea400080011ff */
[----:B--2---:R-:W-:Y:S05]  /*4160*/  @!P0 BRA `(.L_x_79) ;  /* 0x0000004400d08947 */ /* 0x004fea0003800000 */
.L_x_157:
[----:B------:R-:W-:Y:S01]  /*4170*/  ISETP.GE.AND P0, PT, R92, 0x1, PT ;  /* 0x000000015c00780c */ /* 0x000fe20003f06270 */
[----:B------:R-:W3:Y:S01]  /*4180*/  LDS.128 R20, [R20+0x190] ;  /* 0x0001900014147984 */ /* 0x000ee20000000c00 */
[----:B------:R-:W-:Y:S01]  /*4190*/  ISETP.NE.U32.AND P4, PT, RZ, UR4, PT ;  /* 0x00000004ff007c0c */ /* 0x000fe2000bf85070 */
[----:B--2---:R-:W-:Y:S01]  /*41a0*/  VIADD R0, R0, 0x110 ;  /* 0x0000011000007836 */ /* 0x004fe20000000000 */
[----:B------:R-:W-:Y:S02]  /*41b0*/  SHF.L.U32 R26, R30, 0x1f, RZ ;  /* 0x0000001f1e1a7819 */ /* 0x000fe400000006ff */
[----:B------:R-:W-:Y:S02]  /*41c0*/  ISETP.NE.AND.EX P4, PT, RZ, UR5, PT, P4 ;  /* 0x00000005ff007c0c */ /* 0x000fe4000bf85340 */
[----:B------:R-:W-:Y:S01]  /*41d0*/  PRMT R0, RZ, 0x654, R0 ;  /* 0x00000654ff007816 */ /* 0x000fe20000000000 */
[----:B------:R-:W-:Y:S01]  /*41e0*/  @!PT LDS RZ, [RZ] ;  /* 0x00000000fffff984 */ /* 0x000fe20000000800 */
[----:B------:R-:W-:Y:S01]  /*41f0*/  @!PT LDS RZ, [RZ] ;  /* 0x00000000fffff984 */ /* 0x000fe20000000800 */
[----:B------:R-:W-:Y:S01]  /*4200*/  @!PT LDS RZ, [RZ] ;  /* 0x00000000fffff984 */ /* 0x000fe20000000800 */
[----:B------:R-:W-:Y:S01]  /*4210*/  @!PT LDS RZ, [RZ] ;  /* 0x00000000fffff984 */ /* 0x000fe20000000800 */
[----:B------:R2:W-:Y:S06]  /*4220*/  MEMBAR.ALL.CTA ;  /* 0x0000000000007992 */ /* 0x0005ec0000008000 */
[----:B--2---:R-:W2:Y:S02]  /*4230*/  FENCE.VIEW.ASYNC.S ;  /* 0x00000000000073c6 */ /* 0x004ea40000000000 */
[----:B--2---:R2:W-:Y:S01]  /*4240*/  SYNCS.ARRIVE.TRANS64.RED.A1T0 RZ, [R0+URZ], RZ ;  /* 0x000000ff00ff79a7 */ /* 0x0045e200081004ff */
[----:B---3--:R-:W-:Y:S11]  /*4250*/  LOP3.LUT P3, RZ, R22, 0x1, RZ, 0xc0, !PT ;  /* 0x0000000116ff7812 */ /* 0x008ff6000786c0ff */
[----:B------:R-:W-:Y:S02]  /*4260*/  @!UPT UIADD3 URZ, UPT, UPT, URZ, URZ, URZ ;  /* 0x000000fffffff290 */ /* 0x000fe4000fffe0ff */
[----:B------:R-:W-:Y:S02]  /*4270*/  @P3 MOV R13, R20 ;  /* 0x00000014000d3202 */ /* 0x000fe40000000f00 */
[----:B------:R-:W-:Y:S01]  /*4280*/  @P3 LOP3.LUT R8, R21, 0xffff, RZ, 0xc0, !PT ;  /* 0x0000ffff15083812 */ /* 0x000fe200078ec0ff */
[----:B--2---:R-:W-:Y:S06]  /*4290*/  @!P0 BRA `(.L_x_80) ;  /* 0x0000000000a48947 */ /* 0x004fec0003800000 */
[----:B-1----:R-:W-:Y:S01]  /*42a0*/  IMAD.HI.U32 R31, R24, R7, RZ ;  /* 0x00000007181f7227 */ /* 0x002fe200078e00ff */
[----:B------:R-:W-:Y:S02]  /*42b0*/  ISETP.NE.AND P0, PT, R6, 0x1, PT ;  /* 0x000000010600780c */ /* 0x000fe40003f05270 */
[----:B------:R-:W-:Y:S01]  /*42c0*/  ISETP.NE.AND P2, PT, R92, 0x1, PT ;  /* 0x000000015c00780c */ /* 0x000fe20003f45270 */
[----:B----4-:R-:W-:Y:S01]  /*42d0*/  IMAD.HI.U32 R34, R19, R16, RZ ;  /* 0x0000001013227227 */ /* 0x010fe200078e00ff */
[----:B------:R-:W-:Y:S02]  /*42e0*/  SHF.R.U32.HI R31, RZ, R18, R31 ;  /* 0x00000012ff1f7219 */ /* 0x000fe4000001161f */
[----:B------:R-:W-:Y:S01]  /*42f0*/  ISETP.NE.AND P5, PT, R2, 0x1, PT ;  /* 0x000000010200780c */ /* 0x000fe20003fa5270 */
[----:B------:R-:W-:Y:S01]  /*4300*/  IMAD.HI.U32 R36, R13, R16, RZ ;  /* 0x000000100d247227 */ /* 0x000fe200078e00ff */
[----:B------:R-:W-:Y:S02]  /*4310*/  SHF.R.U32.HI R34, RZ, R17, R34 ;  /* 0x00000011ff227219 */ /* 0x000fe40000011622 */
[----:B------:R-:W-:Y:S01]  /*4320*/  SEL R3, R24, R31, !P0 ;  /* 0x0000001f18037207 */ /* 0x000fe20004000000 */
[C---:B------:R-:W-:Y:S01]  /*4330*/  IMAD.HI.U32 R31, R8.reuse, R7, RZ ;  /* 0x00000007081f7227 */ /* 0x040fe200078e00ff */
[----:B------:R-:W-:Y:S02]  /*4340*/  SEL R11, R19, R34, !P5 ;  /* 0x00000022130b7207 */ /* 0x000fe40006800000 */
[----:B------:R-:W-:Y:S01]  /*4350*/  SHF.R.U32.HI R36, RZ, R17, R36 ;  /* 0x00000011ff247219 */ /* 0x000fe20000011624 */
[----:B------:R-:W-:Y:S01]  /*4360*/  IMAD.HI.U32 R38, R3, R4, RZ ;  /* 0x0000000403267227 */ /* 0x000fe200078e00ff */
[----:B------:R-:W-:Y:S03]  /*4370*/  SHF.R.U32.HI R31, RZ, R18, R31 ;  /* 0x00000012ff1f7219 */ /* 0x000fe6000001161f */
[----:B------:R-:W-:Y:S01]  /*4380*/  IMAD.HI.U32 R34, R11, R4, RZ ;  /* 0x000000040b227227 */ /* 0x000fe200078e00ff */
[----:B------:R-:W-:Y:S02]  /*4390*/  @P2 SHF.R.U32.HI R3, RZ, R5, R38 ;  /* 0x00000005ff032219 */ /* 0x000fe40000011626 */
[----:B------:R-:W-:Y:S02]  /*43a0*/  SEL R9, R8, R31, !P0 ;  /* 0x0000001f08097207 */ /* 0x000fe40004000000 */
[----:B------:R-:W-:Y:S01]  /*43b0*/  @P2 SHF.R.U32.HI R11, RZ, R5, R34 ;  /* 0x00000005ff0b2219 */ /* 0x000fe20000011622 */
[C---:B------:R-:W-:Y:S01]  /*43c0*/  IMAD R10, R92.reuse, R3, RZ ;  /* 0x000000035c0a7224 */ /* 0x040fe200078e02ff */
[----:B------:R-:W-:Y:S01]  /*43d0*/  SEL R3, R13, R36, !P5 ;  /* 0x000000240d037207 */ /* 0x000fe20006800000 */
[C---:B------:R-:W-:Y:S03]  /*43e0*/  IMAD.HI.U32 R14, R9.reuse, R4, RZ ;  /* 0x00000004090e7227 */ /* 0x040fe600078e00ff */
[----:B------:R-:W-:Y:S01]  /*43f0*/  ISETP.GE.AND P0, PT, R9, R10, PT ;  /* 0x0000000a0900720c */ /* 0x000fe20003f06270 */
[C---:B------:R-:W-:Y:S01]  /*4400*/  IMAD R12, R92.reuse, R11, RZ ;  /* 0x0000000b5c0c7224 */ /* 0x040fe200078e02ff */
[-C--:B------:R-:W-:Y:S04]  /*4410*/  SHF.R.U32.HI R14, RZ, R5.reuse, R14 ;  /* 0x00000005ff0e7219 */ /* 0x080fe8000001160e */
[----:B------:R-:W-:Y:S02]  /*4420*/  ISETP.GE.OR P0, PT, R3, R12, P0 ;  /* 0x0000000c0300720c */ /* 0x000fe40000706670 */
[----:B------:R-:W-:Y:S05]  /*4430*/  SEL R15, R9, R14, !P2 ;  /* 0x0000000e090f7207 */ /* 0x000fea0005000000 */
[----:B------:R-:W-:Y:S04]  /*4440*/  IMAD.MOV R14, RZ, RZ, -R15 ;  /* 0x000000ffff0e7224 */ /* 0x000fe800078e0a0f */
[----:B------:R-:W-:Y:S02]  /*4450*/  IMAD R14, R92, R14, R9 ;  /* 0x0000000e5c0e7224 */ /* 0x000fe400078e0209 */
[C---:B------:R-:W-:Y:S05]  /*4460*/  @!P0 IMAD.HI.U32 R10, R3.reuse, R4, RZ ;  /* 0x00000004030a8227 */ /* 0x040fea00078e00ff */
[----:B------:R-:W-:Y:S04]  /*4470*/  @!P0 SHF.R.U32.HI R10, RZ, R5, R10 ;  /* 0x00000005ff0a8219 */ /* 0x000fe8000001160a */
[----:B------:R-:W-:Y:S01]  /*4480*/  @!P0 SEL R0, R3, R10, !P2 ;  /* 0x0000000a03008207 */ /* 0x000fe20005000000 */
[----:B------:R-:W-:Y:S03]  /*4490*/  IMAD.MOV R10, RZ, RZ, -R3 ;  /* 0x000000ffff0a7224 */ /* 0x000fe600078e0a03 */
[----:B------:R-:W-:Y:S01]  /*44a0*/  @!P0 IADD3 R15, PT, PT, R15, -R0, RZ ;  /* 0x800000000f0f8210 */ /* 0x000fe20007ffe0ff */
[----:B------:R-:W-:Y:S01]  /*44b0*/  @!P0 IMAD R0, R11, R14, R0 ;  /* 0x0000000e0b008224 */ /* 0x000fe200078e0200 */
[----:B------:R-:W-:Y:S01]  /*44c0*/  IADD3 R11, PT, PT, -R9, RZ, RZ ;  /* 0x000000ff090b7210 */ /* 0x000fe20007ffe1ff */
[----:B------:R-:W-:Y:S02]  /*44d0*/  IMAD R13, R2, R10, R13 ;  /* 0x0000000a020d7224 */ /* 0x000fe400078e020d */
[----:B------:R-:W-:Y:S02]  /*44e0*/  @!P0 IMAD R9, R15, R92, R3 ;  /* 0x0000005c0f098224 */ /* 0x000fe400078e0203 */
[----:B------:R-:W-:Y:S02]  /*44f0*/  @!P0 IMAD.MOV.U32 R3, RZ, RZ, R0 ;  /* 0x000000ffff038224 */ /* 0x000fe400078e0000 */
[----:B------:R-:W-:Y:S02]  /*4500*/  IMAD R8, R6, R11, R8 ;  /* 0x0000000b06087224 */ /* 0x000fe400078e0208 */
[----:B------:R-:W-:Y:S02]  /*4510*/  IMAD R13, R3, R2, R13 ;  /* 0x00000002030d7224 */ /* 0x000fe400078e020d */
[----:B------:R-:W-:Y:S02]  /*4520*/  IMAD R8, R9, R6, R8 ;  /* 0x0000000609087224 */ /* 0x000fe400078e0208 */
.L_x_80:
[----:B------:R-:W-:Y:S05]  /*4530*/  BRA.U UP1, `(.L_x_81) ;  /* 0x0000000101107547 */ /* 0x000fea000b800000 */
[----:B------:R-:W-:Y:S04]  /*4540*/  MOV R0, UR6 ;  /* 0x0000000600007c02 */ /* 0x000fe80008000f00 */
[----:B------:R-:W-:Y:S04]  /*4550*/  SHF.L.U32 R3, R0, 0x1f, RZ ;  /* 0x0000001f00037819 */ /* 0x000fe800000006ff */
[----:B------:R-:W2:Y:S02]  /*4560*/  SYNCS.PHASECHK.TRANS64.TRYWAIT P0, [UR7+0xf8], R3 ;  /* 0x0000f803ff0075a7 */ /* 0x000ea40008001107 */
[----:B--2---:R-:W-:Y:S05]  /*4570*/  @!P0 BRA `(.L_x_82) ;  /* 0x0000004000e08947 */ /* 0x004fea0003800000 */
.L_x_81:
[----:B------:R-:W-:Y:S05]  /*4580*/  BRA.U !UP6, `(.L_x_83) ;  /* 0x000000010e347547 */ /* 0x000fea000b800000 */
[----:B------:R-:W-:Y:S01]  /*4590*/  UPLOP3.LUT UP0, UPT, UPT, UPT, UP5, 0x80, 0x8 ;  /* 0x000000000008789c */ /* 0x000fe20003f0f050 */
[----:B--2---:R-:W-:Y:S02]  /*45a0*/  HFMA2 R0, -RZ, RZ, 0, 5.9604644775390625e-08 ;  /* 0x00000001ff007431 */ /* 0x004fe400000001ff */
[----:B------:R-:W-:Y:S03]  /*45b0*/  IMAD.MOV.U32 R206, RZ, RZ, 0x1 ;  /* 0x00000001ffce7424 */ /* 0x000fe600078e00ff */
[----:B------:R-:W-:Y:S05]  /*45c0*/  PLOP3.LUT P0, PT, PT, PT, UP0, 0x80, 0x8 ;  /* 0x000000000008781c */ /* 0x000fea0003f0f008 */
[----:B------:R-:W2:Y:S01]  /*45d0*/  @UP0 LDCU.64 UR10, c[0x0][0x888] ;  /* 0x00011100ff0a07ac */ /* 0x000ea20008000a00 */
[----:B------:R-:W-:Y:S07]  /*45e0*/  @UP0 UIMAD UR8, UR36, UR4, URZ ;  /* 0x00000004240802a4 */ /* 0x000fee000f8e02ff */
[----:B------:R-:W-:Y:S01]  /*45f0*/  @!P0 PRMT R206, R0, 0x7610, R206 ;  /* 0x0000761000ce8816 */ /* 0x000fe200000000ce */
[----:B--2---:R-:W-:Y:S03]  /*4600*/  @UP0 UIMAD.WIDE UR10, UR8, 0x4, UR10 ;  /* 0x00000004080a08a5 */ /* 0x004fe6000f8e020a */
[----:B------:R-:W2:Y:S03]  /*4610*/  @!UP0 LDCU UR8, c[0x0][0x880] ;  /* 0x00011000ff0887ac */ /* 0x000ea60008000800 */
[----:B------:R-:W-:Y:S01]  /*4620*/  IMAD.U32 R10, RZ, RZ, UR10 ;  /* 0x0000000aff0a7e24 */ /* 0x000fe2000f8e00ff */
[----:B------:R-:W-:Y:S05]  /*4630*/  MOV R11, UR11 ;  /* 0x0000000b000b7c02 */ /* 0x000fea0008000f00 */
[----:B-----5:R3:W5:Y:S02]  /*4640*/  @P0 LDG.E R102, desc[UR46][R10.64] ;  /* 0x0000002e0a660981 */ /* 0x020764000c1e1900 */
[----:B--23--:R-:W-:Y:S07]  /*4650*/  @!P0 IMAD.U32 R102, RZ, RZ, UR8 ;  /* 0x00000008ff668e24 */ /* 0x00cfee000f8e00ff */
.L_x_83:
[----:B-----5:R-:W-:Y:S01]  /*4660*/  @!P4 ISETP.EQ.AND P5, PT, R102, RZ, PT ;  /* 0x000000ff6600c20c */ /* 0x020fe20003fa2270 */
[----:B------:R-:W-:Y:S01]  /*4670*/  @!UPT UIADD3 URZ, UPT, UPT, URZ, URZ, URZ ;  /* 0x000000fffffff290 */ /* 0x000fe2000fffe0ff */
[----:B------:R-:W-:Y:S11]  /*4680*/  @!P4 BRA `(.L_x_84) ;  /* 0x000000000014c947 */ /* 0x000ff60003800000 */
[----:B------:R-:W-:Y:S02]  /*4690*/  LOP3.LUT P0, RZ, R206, 0xff, RZ, 0xc0, !PT ;  /* 0x000000ffceff7812 */ /* 0x000fe4000780c0ff */
[----:B------:R-:W-:Y:S04]  /*46a0*/  PLOP3.LUT P5, PT, PT, PT, UP0, 0x80, 0x8 ;  /* 0x000000000008781c */ /* 0x000fe80003faf008 */
[----:B------:R-:W-:Y:S07]  /*46b0*/  PLOP3.LUT P5, PT, P5, PT, PT, 0x8, 0x80 ;  /* 0x000000000080781c */ /* 0x000fee0002fae170 */
[----:B------:R-:W-:Y:S11]  /*46c0*/  @P0 ISETP.EQ.AND P5, PT, R102, RZ, PT ;  /* 0x000000ff6600020c */ /* 0x000ff60003fa2270 */
[----:B------:R-:W-:Y:S02]  /*46d0*/  @!UPT UIADD3 URZ, UPT, UPT, URZ, URZ, URZ ;  /* 0x000000fffffff290 */ /* 0x000fe4000fffe0ff */
.L_x_84:
[----:B------:R-:W3:Y:S01]  /*46e0*/  SYNCS.PHASECHK.TRANS64.TRYWAIT P4, [UR7+0xe8], R26 ;  /* 0x0000e81aff0075a7 */ /* 0x000ee20008081107 */
[----:B------:R-:W-:Y:S01]  /*46f0*/  @P3 SHF.R.U32.HI R27, RZ, 0x10, R21 ;  /* 0x00000010ff1b3819 */ /* 0x000fe20000011615 */
[----:B------:R-:W-:Y:S01]  /*4700*/  VIADD R29, R29, 0x1 ;  /* 0x000000011d1d7836 */ /* 0x000fe20000000000 */
[----:B------:R-:W5:Y:S08]  /*4710*/  LDC.64 R14, c[0x0][0xb10] ;  /* 0x0002c400ff0e7b82 */ /* 0x000f700000000a00 */
[----:B------:R-:W1:Y:S08]  /*4720*/  LDC.64 R10, c[0x0][0xb18] ;  /* 0x0002c600ff0a7b82 */ /* 0x000e700000000a00 */
[----:B--2---:R-:W2:Y:S08]  /*4730*/  @!P1 LDC R0, c[0x0][0xb20] ;  /* 0x0002c800ff009b82 */ /* 0x004eb00000000800 */
[----:B------:R-:W4:Y:S01]  /*4740*/  @!P1 LDC R3, c[0x0][0xb0c] ;  /* 0x0002c300ff039b82 */ /* 0x000f220000000800 */
[----:B-----5:R-:W-:Y:S05]  /*4750*/  @!P1 IMAD.HI.U32 R14, R13, R14, RZ ;  /* 0x0000000e0d0e9227 */ /* 0x020fea00078e00ff */
[----:B------:R-:W-:Y:S01]  /*4760*/  @!P1 SHF.R.U32.HI R14, RZ, R15, R14 ;  /* 0x0000000fff0e9219 */ /* 0x000fe2000001160e */
[----:B-1----:R-:W-:Y:S01]  /*4770*/  @!P1 IMAD.HI.U32 R11, R8, R11, RZ ;  /* 0x0000000b080b9227 */ /* 0x002fe200078e00ff */
[----:B------:R-:W-:Y:S04]  /*4780*/  @!P1 ISETP.NE.AND P0, PT, R10, 0x1, PT ;  /* 0x000000010a00980c */ /* 0x000fe80003f05270 */
[----:B--2---:R-:W-:Y:S02]  /*4790*/  @!P1 SHF.R.U32.HI R9, RZ, R0, R11 ;  /* 0x00000000ff099219 */ /* 0x004fe4000001160b */
[----:B----4-:R-:W-:Y:S02]  /*47a0*/  @!P1 ISETP.NE.AND P2, PT, R3, 0x1, PT ;  /* 0x000000010300980c */ /* 0x010fe40003f45270 */
[----:B------:R-:W-:Y:S02]  /*47b0*/  @!P1 SEL R9, R8, R9, !P0 ;  /* 0x0000000908099207 */ /* 0x000fe40004000000 */
[----:B------:R-:W-:Y:S02]  /*47c0*/  ELECT P0, URZ, PT ;  /* 0x0000000000ff782f */ /* 0x000fe40003800000 */
[----:B------:R-:W-:Y:S05]  /*47d0*/  @!P1 SEL R14, R13, R14, !P2 ;  /* 0x0000000e0d0e9207 */ /* 0x000fea0005000000 */
[----:B------:R-:W-:Y:S02]  /*47e0*/  @!P1 IMAD.IADD R0, R9, 0x1, -R14 ;  /* 0x0000000109009824 */ /* 0x000fe400078e0a0e */
[----:B------:R-:W-:Y:S02]  /*47f0*/  @!P1 IMAD.IADD R9, R14, 0x1, -R9 ;  /* 0x000000010e099824 */ /* 0x000fe400078e0a09 */
[----:B------:R-:W-:Y:S02]  /*4800*/  @!P1 IMAD R13, R0, R3, R13 ;  /* 0x00000003000d9224 */ /* 0x000fe400078e020d */
[----:B------:R-:W-:Y:S01]  /*4810*/  @!P1 IMAD R8, R9, R10, R8 ;  /* 0x0000000a09089224 */ /* 0x000fe200078e0208 */
[----:B---3--:R-:W-:Y:S06]  /*4820*/  @!P4 BRA `(.L_x_85) ;  /* 0x00000040004cc947 */ /* 0x008fec0003800000 */
.L_x_160:
[----:B------:R-:W-:Y:S01]  /*4830*/  PLOP3.LUT P5, PT, P5, P0, PT, 0xf2, 0x2f ;  /* 0x00000000002f781c */ /* 0x000fe20002fa1e72 */
[----:B------:R-:W-:Y:S01]  /*4840*/  UMOV UR14, 0x0 ;  /* 0x00000000000e7882 */ /* 0x000fe20000000000 */
[----:B------:R-:W-:Y:S01]  /*4850*/  UMOV UR15, 0x10000000 ;  /* 0x10000000000f7882 */ /* 0x000fe20000000000 */
[----:B------:R-:W-:Y:S01]  /*4860*/  UMOV UR44, UR36 ;  /* 0x00000024002c7c82 */ /* 0x000fe20008000000 */
[----:B------:R-:W-:Y:S01]  /*4870*/  UMOV UR28, UR36 ;  /* 0x00000024001c7c82 */ /* 0x000fe20008000000 */
[----:B------:R-:W-:Y:S01]  /*4880*/  UMOV UR20, UR36 ;  /* 0x0000002400147c82 */ /* 0x000fe20008000000 */
[----:B------:R-:W-:Y:S01]  /*4890*/  UMOV UR12, UR36 ;  /* 0x00000024000c7c82 */ /* 0x000fe20008000000 */
[----:B------:R-:W-:Y:S06]  /*48a0*/  LOP3.LUT R30, R30, 0x1, RZ, 0x3c, !PT ;  /* 0x000000011e1e7812 */ /* 0x000fec00078e3cff */
[----:B-1----:R-:W-:Y:S01]  /*48b0*/  @!P5 IADD3 R3, P0, PT, R32, 0x580, RZ ;  /* 0x000005802003d810 */ /* 0x002fe20007f1e0ff */
[----:B------:R-:W-:Y:S01]  /*48c0*/  @!P5 IMAD R205, R205, 0xa0, RZ ;  /* 0x000000a0cdcdd824 */ /* 0x000fe200078e02ff */
[----:B------:R-:W-:Y:S01]  /*48d0*/  VOTEU.ALL UP4, P5 ;  /* 0x0000000000ff7886 */ /* 0x000fe20002880000 */
[----:B------:R-:W-:Y:S01]  /*48e0*/  @!P5 IMAD.SHL.U32 R207, R207, 0x40, RZ ;  /* 0x00000040cfcfd824 */ /* 0x000fe200078e00ff */
[----:B------:R-:W-:Y:S01]  /*48f0*/  @!P5 R2UR UR9, R3 ;  /* 0x000000000309d2ca */ /* 0x000fe200000e0000 */
[----:B------:R-:W-:Y:S01]  /*4900*/  @!P5 IMAD.X R0, RZ, RZ, R33, P0 ;  /* 0x000000ffff00d224 */ /* 0x000fe200000e0621 */
[----:B------:R-:W-:Y:S01]  /*4910*/  @!P5 R2UR UR42, R205 ;  /* 0x00000000cd2ad2ca */ /* 0x000fe200000e0000 */
[----:B------:R-:W-:Y:S01]  /*4920*/  @!UP4 UIADD3 UR41, UPT, UPT, UR7, 0xe0, URZ ;  /* 0x000000e00729c890 */ /* 0x000fe2000fffe0ff */
[----:B------:R-:W-:Y:S01]  /*4930*/  @!P5 R2UR UR43, R207 ;  /* 0x00000000cf2bd2ca */ /* 0x000fe200000e0000 */
[----:B------:R-:W-:Y:S01]  /*4940*/  @!UP4 UIADD3 UR40, UPT, UPT, UR7, 0x200, URZ ;  /* 0x000002000728c890 */ /* 0x000fe2000fffe0ff */
[----:B------:R-:W-:Y:S01]  /*4950*/  @!P5 R2UR UR8, R0 ;  /* 0x000000000008d2ca */ /* 0x000fe200000e0000 */
[----:B------:R-:W-:Y:S01]  /*4960*/  VOTEU.ALL UP3, P5 ;  /* 0x0000000000ff7886 */ /* 0x000fe20002860000 */
[----:B------:R-:W-:Y:S01]  /*4970*/  @!UP4 UIADD3 UR32, UPT, UPT, UR7, 0xa00, URZ ;  /* 0x00000a000720c890 */ /* 0x000fe2000fffe0ff */
[----:B------:R-:W-:Y:S01]  /*4980*/  ISETP.NE.AND P0, PT, R29, 0x2, PT ;  /* 0x000000021d00780c */ /* 0x000fe20003f05270 */
[----:B------:R-:W-:Y:S01]  /*4990*/  VOTEU.ALL UP2, P5 ;  /* 0x0000000000ff7886 */ /* 0x000fe20002840000 */
[----:B------:R-:W-:Y:S01]  /*49a0*/  UMOV UR33, UR41 ;  /* 0x0000002900217c82 */ /* 0x000fe20008000000 */
[----:B------:R-:W-:Y:S01]  /*49b0*/  @!UP4 UIADD3 UR24, UPT, UPT, UR7, 0x1200, URZ ;  /* 0x000012000718c890 */ /* 0x000fe2000fffe0ff */
[----:B------:R-:W-:Y:S01]  /*49c0*/  IMAD.U32 R10, RZ, RZ, UR9 ;  /* 0x00000009ff0a7e24 */ /* 0x000fe2000f8e00ff */
[----:B------:R-:W-:Y:S01]  /*49d0*/  VOTEU.ALL UP1, P5 ;  /* 0x0000000000ff7886 */ /* 0x000fe20002820000 */
[----:B------:R-:W-:Y:S01]  /*49e0*/  @!UP4 UIADD3 UR34, UPT, UPT, UR42, 0x20, URZ ;  /* 0x000000202a22c890 */ /* 0x000fe2000fffe0ff */
[----:B------:R-:W-:Y:S01]  /*49f0*/  SEL R3, RZ, 0x1, P0 ;  /* 0x00000001ff037807 */ /* 0x000fe20000000000 */
[----:B------:R-:W-:Y:S01]  /*4a00*/  UMOV UR35, UR43 ;  /* 0x0000002b00237c82 */ /* 0x000fe20008000000 */
[----:B------:R-:W-:Y:S01]  /*4a10*/  @!P5 R2UR UR22, R10 ;  /* 0x000000000a16d2ca */ /* 0x000fe200000e0000 */
[----:B------:R-:W-:Y:S01]  /*4a20*/  IMAD.U32 R11, RZ, RZ, UR8 ;  /* 0x00000008ff0b7e24 */ /* 0x000fe2000f8e00ff */
[----:B------:R-:W-:Y:S01]  /*4a30*/  @!UP4 UIADD3 UR26, UPT, UPT, UR42, 0x40, URZ ;  /* 0x000000402a1ac890 */ /* 0x000fe2000fffe0ff */
[----:B------:R-:W-:Y:S01]  /*4a40*/  LOP3.LUT R28, R28, R3, RZ, 0x3c, !PT ;  /* 0x000000031c1c7212 */ /* 0x000fe200078e3cff */
[----:B------:R-:W-:Y:S01]  /*4a50*/  UMOV UR25, UR41 ;  /* 0x0000002900197c82 */ /* 0x000fe20008000000 */
[----:B------:R-:W-:Y:S01]  /*4a60*/  UMOV UR27, UR43 ;  /* 0x0000002b001b7c82 */ /* 0x000fe20008000000 */
[----:B------:R-:W-:Y:S01]  /*4a70*/  @!P5 R2UR UR23, R11 ;  /* 0x000000000b17d2ca */ /* 0x000fe200000e0000 */
[----:B------:R-:W-:Y:S01]  /*4a80*/  @!UP4 UIADD3 UR16, UPT, UPT, UR7, 0x1a00, URZ ;  /* 0x00001a000710c890 */ /* 0x000fe2000fffe0ff */
[----:B------:R-:W-:Y:S01]  /*4a90*/  SEL R29, R29, RZ, P0 ;  /* 0x000000ff1d1d7207 */ /* 0x000fe20000000000 */
[----:B------:R-:W-:Y:S01]  /*4aa0*/  @!UP4 UIADD3 UR18, UPT, UPT, UR42, 0x60, URZ ;  /* 0x000000602a12c890 */ /* 0x000fe2000fffe0ff */
[----:B------:R-:W-:Y:S01]  /*4ab0*/  IMAD.IADD R205, R8, 0x1, R181 ;  /* 0x0000000108cd7824 */ /* 0x000fe200078e02b5 */
[----:B------:R-:W-:Y:S01]  /*4ac0*/  UMOV UR17, UR41 ;  /* 0x0000002900117c82 */ /* 0x000fe20008000000 */
[----:B------:R-:W-:Y:S01]  /*4ad0*/  UMOV UR19, UR43 ;  /* 0x0000002b00137c82 */ /* 0x000fe20008000000 */
[----:B------:R-:W-:Y:S01]  /*4ae0*/  @!UP4 UIADD3 UR8, UPT, UPT, UR7, 0x2200, URZ ;  /* 0x000022000708c890 */ /* 0x000fe2000fffe0ff */
[----:B------:R-:W-:Y:S01]  /*4af0*/  IMAD.IADD R207, R13, 0x1, R204 ;  /* 0x000000010dcf7824 */ /* 0x000fe200078e02cc */
[----:B------:R-:W-:Y:S01]  /*4b00*/  @!UP4 UIADD3 UR10, UPT, UPT, UR42, 0x80, URZ ;  /* 0x000000802a0ac890 */ /* 0x000fe2000fffe0ff */
[----:B------:R-:W-:Y:S01]  /*4b10*/  UMOV UR9, UR41 ;  /* 0x0000002900097c82 */ /* 0x000fe20008000000 */
[----:B------:R-:W-:Y:S02]  /*4b20*/  UMOV UR11, UR43 ;  /* 0x0000002b000b7c82 */ /* 0x000fe40008000000 */
[----:B------:R-:W-:Y:S01]  /*4b30*/  @!UP3 UTMALDG.3D [UR40], [UR22], desc[UR14] ;  /* 0x00000e281600b5b4 */ /* 0x000fe20008011000 */
[----:B------:R1:W-:Y:S01]  /*4b40*/  @!UP2 UTMALDG.3D [UR32], [UR22], desc[UR14] ;  /* 0x00000e201600a5b4 */ /* 0x0003e20008011000 */
[----:B------:R-:W-:Y:S01]  /*4b50*/  VOTEU.ALL UP2, P5 ;  /* 0x0000000000ff7886 */ /* 0x000fe20002840000 */
[----:B------:R2:W-:Y:S01]  /*4b60*/  @!UP1 UTMALDG.3D [UR24], [UR22], desc[UR14] ;  /* 0x00000e18160095b4 */ /* 0x0005e20008011000 */
[----:B------:R-:W-:Y:S03]  /*4b70*/  VOTEU.ALL UP1, P5 ;  /* 0x0000000000ff7886 */ /* 0x000fe60002820000 */
[----:B------:R2:W-:Y:S02]  /*4b80*/  @!UP2 UTMALDG.3D [UR16], [UR22], desc[UR14] ;  /* 0x00000e101600a5b4 */ /* 0x0005e40008011000 */
[----:B------:R2:W-:Y:S01]  /*4b90*/  @!UP1 UTMALDG.3D [UR8], [UR22], desc[UR14] ;  /* 0x00000e08160095b4 */ /* 0x0005e20008011000 */
[----:B------:R2:W-:Y:S01]  /*4ba0*/  @!P5 SYNCS.ARRIVE.TRANS64.RED.A0TR RZ, [UR7+0xe0], R25 ;  /* 0x0000e019ffffd9a7 */ /* 0x0005e20008300407 */
[----:B------:R-:W-:Y:S01]  /*4bb0*/  UPLOP3.LUT UP1, UPT, UPT, UPT, UPT, 0x80, 0x8 ;  /* 0x000000000008789c */ /* 0x000fe20003f2f070 */
[----:B-1----:R-:W-:Y:S01]  /*4bc0*/  @P3 R2UR UR36, R27 ;  /* 0x000000001b2432ca */ /* 0x002fe200000e0000 */
[----:B------:R-:W-:Y:S01]  /*4bd0*/  SYNCS.ARRIVE.TRANS64.RED.A1T0 RZ, [UR37], RZ ;  /* 0x000000ffffff79a7 */ /* 0x000fe20008100425 */
[----:B------:R-:W-:Y:S02]  /*4be0*/  @!UPT UIADD3 URZ, UPT, UPT, URZ, URZ, URZ ;  /* 0x000000fffffff290 */ /* 0x000fe4000fffe0ff */
[----:B------:R-:W-:Y:S11]  /*4bf0*/  @P3 BRA `(.L_x_86) ;  /* 0xfffffff400483947 */ /* 0x000ff6000383ffff */
[----:B------:R-:W-:Y:S07]  /*4c00*/  MOV R0, UR7 ;  /* 0x0000000700007c02 */ /* 0x000fee0008000f00 */
.L_x_87:
[----:B-1----:R-:W-:-:S04]  /*4c10*/  SHF.L.U32 R3, R30, 0x1f, RZ ;  /* 0x0000001f1e037819 */ /* 0x002fc800000006ff */
[----:B------:R1:W3:Y:S03]  /*4c20*/  SYNCS.PHASECHK.TRANS64.TRYWAIT P0, [R0+URZ+0xe8], R3 ;  /* 0x0000e803000075a7 */ /* 0x0002e600080011ff */
[----:B---3--:R-:W-:Y:S05]  /*4c30*/  @!P0 NANOSLEEP.SYNCS 0x989680 ;  /* 0x009896800000895d */ /* 0x008fea0003900000 */
[----:B------:R-:W3:Y:S02]  /*4c40*/  @!P0 SYNCS.PHASECHK.TRANS64 P0, [R0+URZ+0xe8], R3 ;  /* 0x0000e803000085a7 */ /* 0x000ee400080010ff */
[----:B--23--:R-:W-:Y:S05]  /*4c50*/  @P0 EXIT ;  /* 0x000000000000094d */ /* 0x00cfea0003800000 */
[----:B------:R-:W-:Y:S05]  /*4c60*/  BRA `(.L_x_87) ;  /* 0xfffffffc00e87947 */ /* 0x000fea000383ffff */
.L_x_78:
[----:B------:R-:W-:-:S06]  /*4c70*/  UISETP.GE.AND UP1, UPT, UR8, 0x4, UPT ;  /* 0x000000040800788c */ /* 0x000fcc000bf26270 */
[----:B------:R-:W-:-:S13]  /*4c80*/  PLOP3.LUT P0, PT, PT, PT, UP1, 0x80, 0x8 ;  /* 0x000000000008781c */ /* 0x000fda0003f0f018 */
[----:B------:R-:W-:Y:S05]  /*4c90*/  @!P0 EXIT ;  /* 0x000000000000894d */ /* 0x000fea0003800000 */
[----:B------:R-:W-:Y:S01]  /*4ca0*/  BAR.SYNC.DEFER_BLOCKING 0x6, 0xa0 ;  /* 0x0182800000007b1d */ /* 0x000fe20000010000 */
[C---:B------:R-:W-:Y:S01]  /*4cb0*/  IMAD.SHL.U32 R5, R211.reuse, 0x20, RZ ;  /* 0x00000020d3057824 */ /* 0x040fe200078e00ff */
[----:B------:R-:W-:Y:S01]  /*4cc0*/  CS2R R216, SRZ ;  /* 0x0000000000d87805 */ /* 0x000fe2000001ff00 */
[C---:B------:R-:W-:Y:S02]  /*4cd0*/  IMAD.SHL.U32 R0, R211.reuse, 0x10, RZ ;  /* 0x00000010d3007824 */ /* 0x040fe400078e00ff */
[----:B------:R-:W-:Y:S01]  /*4ce0*/  IMAD.SHL.U32 R212, R211, 0x4, RZ ;  /* 0x00000004d3d47824 */ /* 0x000fe200078e00ff */
[----:B------:R-:W-:Y:S02]  /*4cf0*/  UMOV UR41, 0x400 ;  /* 0x0000040000297882 */ /* 0x000fe40000000000 */
[----:B------:R-:W1:Y:S01]  /*4d00*/  LDC R209, c[0x0][0x370] ;  /* 0x0000dc00ffd17b82 */ /* 0x000e620000000800 */
[----:B------:R-:W-:Y:S01]  /*4d10*/  ULEA UR41, UR37, UR41, 0x18 ;  /* 0x0000002925297291 */ /* 0x000fe2000f8ec0ff */
[----:B------:R-:W-:Y:S01]  /*4d20*/  LOP3.LUT R2, R5, 0x80, RZ, 0xc0, !PT ;  /* 0x0000008005027812 */ /* 0x000fe200078ec0ff */
[----:B------:R-:W-:Y:S01]  /*4d30*/  IMAD.MOV.U32 R96, RZ, RZ, RZ ;  /* 0x000000ffff607224 */ /* 0x000fe200078e00ff */
[----:B------:R-:W-:Y:S01]  /*4d40*/  LOP3.LUT R0, R0, 0x600, RZ, 0xc0, !PT ;  /* 0x0000060000007812 */ /* 0x000fe200078ec0ff */
[----:B------:R-:W-:Y:S01]  /*4d50*/  UIADD3 UR4, UPT, UPT, UR41, 0x2a00, URZ ;  /* 0x00002a0029047890 */ /* 0x000fe2000fffe0ff */
[----:B------:R-:W-:Y:S01]  /*4d60*/  LOP3.LUT R7, R2, 0x10, R211, 0xf8, !PT ;  /* 0x0000001002077812 */ /* 0x000fe200078ef8d3 */
[----:B------:R-:W-:Y:S01]  /*4d70*/  IMAD.U32 R2, R211, 0x10000, RZ ;  /* 0x00010000d3027824 */ /* 0x000fe200078e00ff */
[----:B------:R-:W2:Y:S01]  /*4d80*/  LDC R94, c[0x0][0xb0c] ;  /* 0x0002c300ff5e7b82 */ /* 0x000ea20000000800 */
[--C-:B------:R-:W-:Y:S01]  /*4d90*/  LOP3.LUT R0, R0, 0x60, R5.reuse, 0xf8, !PT ;  /* 0x0000006000007812 */ /* 0x100fe200078ef805 */
[----:B------:R-:W-:Y:S01]  /*4da0*/  IMAD.MOV.U32 R220, RZ, RZ, RZ ;  /* 0x000000ffffdc7224 */ /* 0x000fe200078e00ff */
[----:B------:R-:W-:Y:S01]  /*4db0*/  LOP3.LUT R212, R7, 0x10, R212, 0x78, !PT ;  /* 0x0000001007d47812 */ /* 0x000fe200078e78d4 */
[----:B------:R-:W-:Y:S01]  /*4dc0*/  IMAD.MOV.U32 R215, RZ, RZ, RZ ;  /* 0x000000ffffd77224 */ /* 0x000fe200078e00ff */
[----:B------:R-:W-:Y:S01]  /*4dd0*/  LOP3.LUT R2, R2, 0x600000, RZ, 0xc0, !PT ;  /* 0x0060000002027812 */ /* 0x000fe200078ec0ff */
[----:B------:R-:W-:Y:S01]  /*4de0*/  IMAD.U32 R218, RZ, RZ, UR4 ;  /* 0x00000004ffda7e24 */ /* 0x000fe2000f8e00ff */
[----:B------:R-:W-:Y:S01]  /*4df0*/  LOP3.LUT R5, R0, 0x100, R5, 0xf8, !PT ;  /* 0x0000010000057812 */ /* 0x000fe200078ef805 */
[----:B------:R-:W4:Y:S01]  /*4e00*/  LDC R208, c[0x0][0xb20] ;  /* 0x0002c800ffd07b82 */ /* 0x000f220000000800 */
[----:B------:R-:W3:Y:S01]  /*4e10*/  LDS R3, [UR41+0x1b0] ;  /* 0x0001b029ff037984 */ /* 0x000ee20008000800 */
[----:B------:R-:W1:Y:S01]  /*4e20*/  LDCU.64 UR44, c[0x0][0x348] ;  /* 0x00006900ff2c77ac */ /* 0x000e620008000a00 */
[----:B------:R-:W-:Y:S01]  /*4e30*/  LOP3.LUT R212, R5, R212, RZ, 0xfc, !PT ;  /* 0x000000d405d47212 */ /* 0x000fe200078efcff */
[----:B------:R-:W1:Y:S04]  /*4e40*/  LDCU.64 UR38, c[0x0][0x888] ;  /* 0x00011100ff2677ac */ /* 0x000e680008000a00 */
[----:B------:R-:W1:Y:S01]  /*4e50*/  LDC R93, c[0x0][0xb30] ;  /* 0x0002cc00ff5d7b82 */ /* 0x000e620000000800 */
[----:B------:R-:W-:-:S07]  /*4e60*/  UIADD3 UR40, UPT, UPT, UR41, 0x200, URZ ;  /* 0x0000020029287890 */ /* 0x000fce000fffe0ff */
[----:B------:R-:W1:Y:S08]  /*4e70*/  LDC.64 R194, c[0x0][0xb10] ;  /* 0x0002c400ffc27b82 */ /* 0x000e700000000a00 */
[----:B------:R-:W1:Y:S08]  /*4e80*/  LDC.64 R90, c[0x0][0xb18] ;  /* 0x0002c600ff5a7b82 */ /* 0x000e700000000a00 */
[----:B------:R-:W1:Y:S08]  /*4e90*/  LDC.64 R190, c[0x0][0x888] ;  /* 0x00022200ffbe7b82 */ /* 0x000e700000000a00 */
[----:B------:R-:W1:Y:S01]  /*4ea0*/  LDC.64 R88, c[0x0][0xb28] ;  /* 0x0002ca00ff587b82 */ /* 0x000e620000000a00 */
[----:B---3--:R-:W-:-:S07]  /*4eb0*/  IMAD.IADD R2, R3, 0x1, R2 ;  /* 0x0000000103027824 */ /* 0x008fce00078e0202 */
[----:B------:R-:W3:Y:S08]  /*4ec0*/  LDC.64 R192, c[0x0][0x890] ;  /* 0x00022400ffc07b82 */ /* 0x000ef00000000a00 */
[----:B------:R-:W1:Y:S08]  /*4ed0*/  LDC.64 R188, c[0x0][0x8b0] ;  /* 0x00022c00ffbc7b82 */ /* 0x000e700000000a00 */
[----:B------:R-:W1:Y:S08]  /*4ee0*/  LDC.64 R182, c[0x0][0x8a8] ;  /* 0x00022a00ffb67b82 */ /* 0x000e700000000a00 */
[----:B--2-4-:R-:W1:Y:S02]  /*4ef0*/  LDC R210, c[0x0][0x374] ;  /* 0x0000dd00ffd27b82 */ /* 0x014e640000000800 */
.L_x_109:
[----:B------:R-:W-:Y:S02]  /*4f00*/  LEA R0, R220, UR41, 0x3 ;  /* 0x00000029dc007c11 */ /* 0x000fe4000f8e18ff */
[----:B------:R-:W-:Y:S02]  /*4f10*/  SHF.L.U32 R3, R216, 0x1f, RZ ;  /* 0x0000001fd8037819 */ /* 0x000fe400000006ff */
[----:B------:R-:W-:Y:S02]  /*4f20*/  LEA R16, R220, UR41, 0x4 ;  /* 0x00000029dc107c11 */ /* 0x000fe4000f8e20ff */
[----:B--2---:R-:W2:Y:S02]  /*4f30*/  SYNCS.PHASECHK.TRANS64.TRYWAIT P0, [R0+URZ+0x100], R3 ;  /* 0x00010003000075a7 */ /* 0x004ea400080011ff */
[----:B-12---:R-:W-:Y:S05]  /*4f40*/  @!P0 BRA `(.L_x_88) ;  /* 0x00000038009c8947 */ /* 0x006fea0003800000 */
.L_x_161:
[----:B------:R-:W4:Y:S01]  /*4f50*/  LDC.64 R14, c[0x0][0xb10] ;  /* 0x0002c400ff0e7b82 */ /* 0x000f220000000a00 */
[----:B------:R-:W3:Y:S01]  /*4f60*/  LDS.128 R16, [R16+0x190] ;  /* 0x0001900010107984 */ /* 0x000ee20000000c00 */
[----:B-1----:R-:W-:Y:S01]  /*4f70*/  ISETP.NE.AND P1, PT, R93, 0x1, PT ;  /* 0x000000015d00780c */ /* 0x002fe20003f25270 */
[----:B--2---:R-:W-:Y:S01]  /*4f80*/  VIADD R0, R0, 0x110 ;  /* 0x0000011000007836 */ /* 0x004fe20000000000 */
[----:B------:R-:W-:Y:S04]  /*4f90*/  ISETP.GE.AND P0, PT, R92, 0x1, PT ;  /* 0x000000015c00780c */ /* 0x000fe80003f06270 */
[----:B------:R-:W1:Y:S01]  /*4fa0*/  LDC.64 R12, c[0x0][0xb18] ;  /* 0x0002c600ff0c7b82 */ /* 0x000e620000000a00 */
[----:B------:R-:W-:Y:S01]  /*4fb0*/  PRMT R0, RZ, 0x654, R0 ;  /* 0x00000654ff007816 */ /* 0x000fe20000000000 */
[----:B------:R-:W-:Y:S01]  /*4fc0*/  @!PT LDS RZ, [RZ] ;  /* 0x00000000fffff984 */ /* 0x000fe20000000800 */
[----:B------:R-:W-:Y:S01]  /*4fd0*/  @!PT LDS RZ, [RZ] ;  /* 0x00000000fffff984 */ /* 0x000fe20000000800 */
[----:B------:R-:W-:Y:S01]  /*4fe0*/  @!PT LDS RZ, [RZ] ;  /* 0x00000000fffff984 */ /* 0x000fe20000000800 */
[----:B------:R-:W-:Y:S01]  /*4ff0*/  @!PT LDS RZ, [RZ] ;  /* 0x00000000fffff984 */ /* 0x000fe20000000800 */
[----:B------:R2:W-:Y:S06]  /*5000*/  MEMBAR.ALL.CTA ;  /* 0x0000000000007992 */ /* 0x0005ec0000008000 */
[----:B--2---:R-:W2:Y:S01]  /*5010*/  FENCE.VIEW.ASYNC.S ;  /* 0x00000000000073c6 */ /* 0x004ea20000000000 */
[----:B------:R-:W1:Y:S08]  /*5020*/  @!P1 LDC R11, c[0x0][0xb20] ;  /* 0x0002c800ff0b9b82 */ /* 0x000e700000000800 */
[----:B------:R-:W1:Y:S01]  /*5030*/  @!P1 LDC R10, c[0x0][0xb0c] ;  /* 0x0002c300ff0a9b82 */ /* 0x000e620000000800 */
[----:B--2---:R2:W-:Y:S01]  /*5040*/  SYNCS.ARRIVE.TRANS64.RED.A1T0 RZ, [R0+URZ], RZ ;  /* 0x000000ff00ff79a7 */ /* 0x0045e200081004ff */
[----:B---3--:R-:W-:Y:S04]  /*5050*/  LOP3.LUT P4, RZ, R18, 0x1, RZ, 0xc0, !PT ;  /* 0x0000000112ff7812 */ /* 0x008fe8000788c0ff */
[----:B------:R-:W-:Y:S09]  /*5060*/  P2R R219, PR, RZ, 0x10 ;  /* 0x00000010ffdb7803 */ /* 0x000ff20000000000 */
[----:B------:R-:W-:Y:S02]  /*5070*/  @P4 MOV R97, R16 ;  /* 0x0000001000614202 */ /* 0x000fe40000000f00 */
[----:B------:R-:W-:Y:S01]  /*5080*/  @P4 LOP3.LUT R95, R17, 0xffff, RZ, 0xc0, !PT ;  /* 0x0000ffff115f4812 */ /* 0x000fe200078ec0ff */
[----:B--2-4-:R-:W-:Y:S06]  /*5090*/  @!P0 BRA `(.L_x_89) ;  /* 0x0000000000a48947 */ /* 0x014fec0003800000 */
[----:B------:R-:W-:Y:S01]  /*50a0*/  IMAD.HI.U32 R21, R210, R91, RZ ;  /* 0x0000005bd2157227 */ /* 0x000fe200078e00ff */
[----:B------:R-:W-:Y:S02]  /*50b0*/  ISETP.NE.AND P0, PT, R90, 0x1, PT ;  /* 0x000000015a00780c */ /* 0x000fe40003f05270 */
[----:B------:R-:W-:Y:S01]  /*50c0*/  ISETP.NE.AND P2, PT, R92, 0x1, PT ;  /* 0x000000015c00780c */ /* 0x000fe20003f45270 */
[----:B------:R-:W-:Y:S01]  /*50d0*/  IMAD.HI.U32 R20, R209, R194, RZ ;  /* 0x000000c2d1147227 */ /* 0x000fe200078e00ff */
[----:B------:R-:W-:Y:S02]  /*50e0*/  SHF.R.U32.HI R21, RZ, R208, R21 ;  /* 0x000000d0ff157219 */ /* 0x000fe40000011615 */
[----:B------:R-:W-:Y:S01]  /*50f0*/  ISETP.NE.AND P3, PT, R94, 0x1, PT ;  /* 0x000000015e00780c */ /* 0x000fe20003f65270 */
[----:B------:R-:W-:Y:S01]  /*5100*/  IMAD.HI.U32 R24, R97, R194, RZ ;  /* 0x000000c261187227 */ /* 0x000fe200078e00ff */
[----:B------:R-:W-:Y:S02]  /*5110*/  SHF.R.U32.HI R20, RZ, R195, R20 ;  /* 0x000000c3ff147219 */ /* 0x000fe40000011614 */
[----:B------:R-:W-:Y:S01]  /*5120*/  SEL R3, R210, R21, !P0 ;  /* 0x00000015d2037207 */ /* 0x000fe20004000000 */
[----:B------:R-:W-:Y:S01]  /*5130*/  IMAD.HI.U32 R21, R95, R91, RZ ;  /* 0x0000005b5f157227 */ /* 0x000fe200078e00ff */
[----:B------:R-:W-:Y:S02]  /*5140*/  SEL R7, R209, R20, !P3 ;  /* 0x00000014d1077207 */ /* 0x000fe40005800000 */
[----:B------:R-:W-:Y:S01]  /*5150*/  SHF.R.U32.HI R24, RZ, R195, R24 ;  /* 0x000000c3ff187219 */ /* 0x000fe20000011618 */
[-C--:B------:R-:W-:Y:S04]  /*5160*/  IMAD.HI.U32 R20, R3, R88.reuse, RZ ;  /* 0x0000005803147227 */ /* 0x080fe800078e00ff */
[----:B------:R-:W-:Y:S01]  /*5170*/  IMAD.HI.U32 R22, R7, R88, RZ ;  /* 0x0000005807167227 */ /* 0x000fe200078e00ff */
[-C--:B------:R-:W-:Y:S02]  /*5180*/  @P2 SHF.R.U32.HI R3, RZ, R89.reuse, R20 ;  /* 0x00000059ff032219 */ /* 0x080fe40000011614 */
[----:B------:R-:W-:Y:S02]  /*5190*/  SHF.R.U32.HI R20, RZ, R208, R21 ;  /* 0x000000d0ff147219 */ /* 0x000fe40000011615 */
[----:B------:R-:W-:Y:S01]  /*51a0*/  @P2 SHF.R.U32.HI R7, RZ, R89, R22 ;  /* 0x00000059ff072219 */ /* 0x000fe20000011616 */
[C---:B------:R-:W-:Y:S01]  /*51b0*/  IMAD R4, R92.reuse, R3, RZ ;  /* 0x000000035c047224 */ /* 0x040fe200078e02ff */
[----:B------:R-:W-:Y:S02]  /*51c0*/  SEL R5, R95, R20, !P0 ;  /* 0x000000145f057207 */ /* 0x000fe40004000000 */
[----:B------:R-:W-:Y:S01]  /*51d0*/  SEL R3, R97, R24, !P3 ;  /* 0x0000001861037207 */ /* 0x000fe20005800000 */
[----:B------:R-:W-:Y:S01]  /*51e0*/  IMAD R6, R92, R7, RZ ;  /* 0x000000075c067224 */ /* 0x000fe200078e02ff */
[C---:B------:R-:W-:Y:S01]  /*51f0*/  ISETP.GE.AND P0, PT, R5.reuse, R4, PT ;  /* 0x000000040500720c */ /* 0x040fe20003f06270 */
[----:B------:R-:W-:Y:S03]  /*5200*/  IMAD.HI.U32 R8, R5, R88, RZ ;  /* 0x0000005805087227 */ /* 0x000fe600078e00ff */
[----:B------:R-:W-:Y:S01]  /*5210*/  ISETP.GE.OR P0, PT, R3, R6, P0 ;  /* 0x000000060300720c */ /* 0x000fe20000706670 */
[----:B------:R-:W-:Y:S01]  /*5220*/  IMAD.MOV R6, RZ, RZ, -R3 ;  /* 0x000000ffff067224 */ /* 0x000fe200078e0a03 */
[-C--:B------:R-:W-:Y:S03]  /*5230*/  SHF.R.U32.HI R8, RZ, R89.reuse, R8 ;  /* 0x00000059ff087219 */ /* 0x080fe60000011608 */
[----:B------:R-:W-:Y:S01]  /*5240*/  IMAD R97, R94, R6, R97 ;  /* 0x000000065e617224 */ /* 0x000fe200078e0261 */
[----:B------:R-:W-:Y:S05]  /*5250*/  SEL R9, R5, R8, !P2 ;  /* 0x0000000805097207 */ /* 0x000fea0005000000 */
[----:B------:R-:W-:Y:S02]  /*5260*/  IMAD.MOV R8, RZ, RZ, -R9 ;  /* 0x000000ffff087224 */ /* 0x000fe400078e0a09 */
[C---:B------:R-:W-:Y:S04]  /*5270*/  @!P0 IMAD.HI.U32 R4, R3.reuse, R88, RZ ;  /* 0x0000005803048227 */ /* 0x040fe800078e00ff */
[----:B------:R-:W-:Y:S01]  /*5280*/  IMAD R8, R92, R8, R5 ;  /* 0x000000085c087224 */ /* 0x000fe200078e0205 */
[----:B------:R-:W-:Y:S04]  /*5290*/  @!P0 SHF.R.U32.HI R4, RZ, R89, R4 ;  /* 0x00000059ff048219 */ /* 0x000fe80000011604 */
[----:B------:R-:W-:Y:S02]  /*52a0*/  @!P0 SEL R0, R3, R4, !P2 ;  /* 0x0000000403008207 */ /* 0x000fe40005000000 */
[----:B------:R-:W-:Y:S02]  /*52b0*/  IADD3 R4, PT, PT, -R5, RZ, RZ ;  /* 0x000000ff05047210 */ /* 0x000fe40007ffe1ff */
[----:B------:R-:W-:Y:S01]  /*52c0*/  @!P0 IADD3 R9, PT, PT, R9, -R0, RZ ;  /* 0x8000000009098210 */ /* 0x000fe20007ffe0ff */
[----:B------:R-:W-:Y:S02]  /*52d0*/  @!P0 IMAD R0, R7, R8, R0 ;  /* 0x0000000807008224 */ /* 0x000fe400078e0200 */
[----:B------:R-:W-:Y:S02]  /*52e0*/  IMAD R95, R90, R4, R95 ;  /* 0x000000045a5f7224 */ /* 0x000fe400078e025f */
[----:B------:R-:W-:Y:S02]  /*52f0*/  @!P0 IMAD R5, R9, R92, R3 ;  /* 0x0000005c09058224 */ /* 0x000fe400078e0203 */
[----:B------:R-:W-:Y:S04]  /*5300*/  @!P0 IMAD.MOV.U32 R3, RZ, RZ, R0 ;  /* 0x000000ffff038224 */ /* 0x000fe800078e0000 */
[----:B------:R-:W-:Y:S02]  /*5310*/  IMAD R97, R3, R94, R97 ;  /* 0x0000005e03617224 */ /* 0x000fe400078e0261 */
[----:B------:R-:W-:Y:S07]  /*5320*/  IMAD R95, R5, R90, R95 ;  /* 0x0000005a055f7224 */ /* 0x000fee00078e025f */
.L_x_89:
[----:B-1----:R-:W-:Y:S01]  /*5330*/  @!P1 IMAD.HI.U32 R4, R95, R13, RZ ;  /* 0x0000000d5f049227 */ /* 0x002fe200078e00ff */
[----:B------:R-:W-:Y:S01]  /*5340*/  @!P1 ISETP.NE.AND P0, PT, R12, 0x1, PT ;  /* 0x000000010c00980c */ /* 0x000fe20003f05270 */
[----:B------:R-:W-:Y:S01]  /*5350*/  ULOP3.LUT UP0, URZ, UR40, 0x90, URZ, 0xc0, !UPT ;  /* 0x0000009028ff7892 */ /* 0x000fe2000f80c0ff */
[----:B------:R-:W-:Y:S01]  /*5360*/  @!P1 ISETP.NE.AND P2, PT, R10, 0x1, PT ;  /* 0x000000010a00980c */ /* 0x000fe20003f45270 */
[----:B------:R-:W-:Y:S01]  /*5370*/  @!P1 IMAD.HI.U32 R0, R97, R14, RZ ;  /* 0x0000000e61009227 */ /* 0x000fe200078e00ff */
[----:B------:R-:W-:Y:S02]  /*5380*/  @!P1 SHF.R.U32.HI R4, RZ, R11, R4 ;  /* 0x0000000bff049219 */ /* 0x000fe40000011604 */
[----:B------:R-:W-:Y:S01]  /*5390*/  @P4 SHF.R.U32.HI R214, RZ, 0x10, R17 ;  /* 0x00000010ffd64819 */ /* 0x000fe20000011611 */
[----:B------:R-:W-:Y:S01]  /*53a0*/  VIADD R220, R220, 0x1 ;  /* 0x00000001dcdc7836 */ /* 0x000fe20000000000 */
[----:B------:R-:W-:Y:S02]  /*53b0*/  @!P1 SHF.R.U32.HI R0, RZ, R15, R0 ;  /* 0x0000000fff009219 */ /* 0x000fe40000011600 */
[----:B------:R-:W-:Y:S02]  /*53c0*/  @!P1 SEL R3, R95, R4, !P0 ;  /* 0x000000045f039207 */ /* 0x000fe40004000000 */
[----:B------:R-:W-:Y:S05]  /*53d0*/  @!P1 SEL R4, R97, R0, !P2 ;  /* 0x0000000061049207 */ /* 0x000fea0005000000 */
[----:B------:R-:W-:Y:S02]  /*53e0*/  @!P1 IMAD.IADD R0, R3, 0x1, -R4 ;  /* 0x0000000103009824 */ /* 0x000fe400078e0a04 */
[----:B------:R-:W-:Y:S02]  /*53f0*/  @!P1 IMAD.IADD R3, R4, 0x1, -R3 ;  /* 0x0000000104039824 */ /* 0x000fe400078e0a03 */
[----:B------:R-:W-:Y:S02]  /*5400*/  @!P1 IMAD R97, R0, R10, R97 ;  /* 0x0000000a00619224 */ /* 0x000fe400078e0261 */
[----:B------:R-:W-:Y:S01]  /*5410*/  @!P1 IMAD R95, R3, R12, R95 ;  /* 0x0000000c035f9224 */ /* 0x000fe200078e025f */
[----:B------:R-:W-:Y:S06]  /*5420*/  BRA.U !UP0, `(.L_x_90) ;  /* 0x0000000108407547 */ /* 0x000fec000b800000 */
[----:B------:R-:W1:Y:S01]  /*5430*/  LDCU.64 UR8, c[0x4][0x80] ;  /* 0x01001000ff0877ac */ /* 0x000e620008000a00 */
[----:B------:R-:W-:Y:S01]  /*5440*/  MOV R15, 0x0 ;  /* 0x00000000000f7802 */ /* 0x000fe20000000f00 */
[----:B------:R-:W-:Y:S02]  /*5450*/  HFMA2 R12, -RZ, RZ, 0, 5.9604644775390625e-08 ;  /* 0x00000001ff0c7431 */ /* 0x000fe400000001ff */
[----:B------:R-:W-:Y:S02]  /*5460*/  IMAD.MOV.U32 R8, RZ, RZ, 0x70 ;  /* 0x00000070ff087424 */ /* 0x000fe400078e00ff */
[----:B------:R-:W-:Y:S01]  /*5470*/  IMAD.MOV.U32 R13, RZ, RZ, RZ ;  /* 0x000000ffff0d7224 */ /* 0x000fe200078e00ff */
[----:B------:R-:W2:Y:S01]  /*5480*/  LDCU.64 UR6, c[0x4][0x88] ;  /* 0x01001100ff0677ac */ /* 0x000ea20008000a00 */
[----:B------:R-:W3:Y:S01]  /*5490*/  LDC.64 R14, c[0x4][R15] ;  /* 0x010000000f0e7b82 */ /* 0x000ee20000000a00 */
[----:B------:R-:W4:Y:S01]  /*54a0*/  LDCU.64 UR4, c[0x4][0x8] ;  /* 0x01000100ff0477ac */ /* 0x000f220008000a00 */
[----:B-1----:R-:W-:Y:S01]  /*54b0*/  MOV R5, UR9 ;  /* 0x0000000900057c02 */ /* 0x002fe20008000f00 */
[----:B------:R-:W-:Y:S01]  /*54c0*/  IMAD.U32 R4, RZ, RZ, UR8 ;  /* 0x00000008ff047e24 */ /* 0x000fe2000f8e00ff */
[----:B--2---:R-:W-:Y:S01]  /*54d0*/  MOV R7, UR7 ;  /* 0x0000000700077c02 */ /* 0x004fe20008000f00 */
[----:B------:R-:W-:Y:S01]  /*54e0*/  IMAD.U32 R6, RZ, RZ, UR6 ;  /* 0x00000006ff067e24 */ /* 0x000fe2000f8e00ff */
[----:B----4-:R-:W-:Y:S01]  /*54f0*/  MOV R11, UR5 ;  /* 0x00000005000b7c02 */ /* 0x010fe20008000f00 */
[----:B------:R-:W-:Y:S02]  /*5500*/  IMAD.U32 R10, RZ, RZ, UR4 ;  /* 0x00000004ff0a7e24 */ /* 0x000fe4000f8e00ff */
[----:B------:R-:W-:Y:S07]  /*5510*/  LEPC R20, `(.L_x_90) ;  /* 0x000000001014794e */ /* 0x000fee0000000000 */
[----:B---3-5:R-:W-:Y:S05]  /*5520*/  CALL.ABS.NOINC R14 ;  /* 0x000000000e007343 */ /* 0x028fea0003c00000 */
.L_x_90:
[----:B------:R-:W-:Y:S01]  /*5530*/  LOP3.LUT P0, RZ, R218, 0x90, RZ, 0xc0, !PT ;  /* 0x00000090daff7812 */ /* 0x000fe2000780c0ff */
[----:B------:R-:W-:Y:S11]  /*5540*/  BSSY.RECONVERGENT B6, `(.L_x_91) ;  /* 0x0000013000067945 */ /* 0x000ff60003800200 */
[----:B------:R-:W-:Y:S01]  /*5550*/  @!UPT UIADD3 URZ, UPT, UPT, URZ, URZ, URZ ;  /* 0x000000fffffff290 */ /* 0x000fe2000fffe0ff */
[----:B------:R-:W-:Y:S05]  /*5560*/  @!P0 BRA `(.L_x_92) ;  /* 0x0000000000408947 */ /* 0x000fea0003800000 */
        /* <DEDUP_REMOVED lines=16> */
.L_x_92:
[----:B------:R-:W-:Y:S05]  /*5670*/  BSYNC.RECONVERGENT B6 ;  /* 0x0000000000067941 */ /* 0x000fea0003800200 */
.L_x_91:
[----:B------:R-:W-:Y:S01]  /*5680*/  ISETP.NE.U32.AND P3, PT, R192, RZ, PT ;  /* 0x000000ffc000720c */ /* 0x000fe20003f65070 */
[----:B------:R-:W-:Y:S01]  /*5690*/  UISETP.NE.AND UP1, UPT, UR42, URZ, UPT ;  /* 0x000000ff2a00728c */ /* 0x000fe2000bf25270 */
[----:B------:R-:W-:Y:S02]  /*56a0*/  ISETP.NE.U32.AND P4, PT, R188, RZ, PT ;  /* 0x000000ffbc00720c */ /* 0x000fe40003f85070 */
[----:B------:R-:W-:Y:S02]  /*56b0*/  ISETP.NE.AND.EX P3, PT, R193, RZ, PT, P3 ;  /* 0x000000ffc100720c */ /* 0x000fe40003f65330 */
[----:B------:R-:W-:Y:S02]  /*56c0*/  PLOP3.LUT P1, PT, PT, PT, PT, 0x8, 0x80 ;  /* 0x000000000080781c */ /* 0x000fe40003f2e170 */
[----:B------:R-:W-:Y:S02]  /*56d0*/  PLOP3.LUT P0, PT, PT, PT, UP1, 0x80, 0x8 ;  /* 0x000000000008781c */ /* 0x000fe40003f0f018 */
[----:B------:R-:W-:Y:S02]  /*56e0*/  ISETP.NE.AND.EX P4, PT, R189, RZ, PT, P4 ;  /* 0x000000ffbd00720c */ /* 0x000fe40003f85340 */
[----:B------:R-:W1:Y:S09]  /*56f0*/  @UP1 LDCU.64 UR4, c[0x0][0x888] ;  /* 0x00011100ff0417ac */ /* 0x000e720008000a00 */
[----:B------:R-:W-:Y:S01]  /*5700*/  @P0 PLOP3.LUT P1, PT, P3, PT, PT, 0x80, 0x8 ;  /* 0x000000000008081c */ /* 0x000fe20001f2f070 */
[----:B-1----:R-:W-:Y:S04]  /*5710*/  @UP1 UISETP.NE.U32.AND UP0, UPT, UR4, URZ, UPT ;  /* 0x000000ff0400128c */ /* 0x002fe8000bf05070 */
[----:B------:R-:W-:Y:S04]  /*5720*/  @UP1 UISETP.NE.AND.EX UP0, UPT, UR5, URZ, UPT, UP0 ;  /* 0x000000ff0500128c */ /* 0x000fe8000bf05300 */
[----:B------:R-:W-:Y:S01]  /*5730*/  @UP1 USEL UR4, URZ, 0xffffffff, UP0 ;  /* 0xffffffffff041887 */ /* 0x000fe20008000000 */
[----:B------:R-:W-:Y:S11]  /*5740*/  @!P3 BRA `(.L_x_93) ;  /* 0x00000000002cb947 */ /* 0x000ff60003800000 */
[----:B------:R-:W-:Y:S01]  /*5750*/  ISETP.NE.U32.AND P2, PT, R190, RZ, PT ;  /* 0x000000ffbe00720c */ /* 0x000fe20003f45070 */
[----:B------:R-:W-:Y:S03]  /*5760*/  IMAD.MOV.U32 R206, RZ, RZ, 0x1 ;  /* 0x00000001ffce7424 */ /* 0x000fe600078e00ff */
[----:B------:R-:W-:Y:S11]  /*5770*/  ISETP.NE.AND.EX P2, PT, R191, RZ, PT, P2 ;  /* 0x000000ffbf00720c */ /* 0x000ff60003f45320 */
[----:B------:R-:W-:Y:S02]  /*5780*/  @!UPT UIADD3 URZ, UPT, UPT, URZ, URZ, URZ ;  /* 0x000000fffffff290 */ /* 0x000fe4000fffe0ff */
[----:B------:R-:W1:Y:S01]  /*5790*/  @P2 LDC.64 R4, c[0x0][0x888] ;  /* 0x00022200ff042b82 */ /* 0x000e620000000a00 */
[----:B------:R-:W-:Y:S04]  /*57a0*/  @P2 IMAD R0, R192, UR36, RZ ;  /* 0x00000024c0002c24 */ /* 0x000fe8000f8e02ff */
[----:B-1----:R-:W-:Y:S04]  /*57b0*/  @P2 IMAD.WIDE R4, R0, 0x4, R4 ;  /* 0x0000000400042825 */ /* 0x002fe800078e0204 */
[----:B------:R-:W-:Y:S01]  /*57c0*/  HFMA2 R0, -RZ, RZ, 0, 5.9604644775390625e-08 ;  /* 0x00000001ff007431 */ /* 0x000fe200000001ff */
[----:B-----5:R1:W5:Y:S04]  /*57d0*/  @P2 LDG.E R102, desc[UR46][R4.64] ;  /* 0x0000002e04662981 */ /* 0x020368000c1e1900 */
[----:B------:R-:W-:Y:S01]  /*57e0*/  @!P2 PRMT R206, R0, 0x7610, R206 ;  /* 0x0000761000cea816 */ /* 0x000fe200000000ce */
[----:B-1----:R-:W2:Y:S06]  /*57f0*/  @!P2 LDC R102, c[0x0][0x880] ;  /* 0x00022000ff66ab82 */ /* 0x002eac0000000800 */
.L_x_93:
[----:B------:R-:W-:Y:S05]  /*5800*/  @!P4 BRA `(.L_x_94) ;  /* 0x000000000020c947 */ /* 0x000fea0003800000 */
[----:B------:R-:W-:Y:S04]  /*5810*/  ISETP.NE.U32.AND P2, PT, R182, RZ, PT ;  /* 0x000000ffb600720c */ /* 0x000fe80003f45070 */
[----:B------:R-:W-:Y:S11]  /*5820*/  ISETP.NE.AND.EX P2, PT, R183, RZ, PT, P2 ;  /* 0x000000ffb700720c */ /* 0x000ff60003f45320 */
[----:B------:R-:W-:Y:S02]  /*5830*/  @!UPT UIADD3 URZ, UPT, UPT, URZ, URZ, URZ ;  /* 0x000000fffffff290 */ /* 0x000fe4000fffe0ff */
[----:B------:R-:W1:Y:S01]  /*5840*/  @P2 LDC.64 R4, c[0x0][0x8a8] ;  /* 0x00022a00ff042b82 */ /* 0x000e620000000a00 */
[----:B------:R-:W-:Y:S04]  /*5850*/  @P2 IMAD R0, R188, UR36, RZ ;  /* 0x00000024bc002c24 */ /* 0x000fe8000f8e02ff */
[----:B-1----:R-:W-:Y:S05]  /*5860*/  @P2 IMAD.WIDE R4, R0, 0x4, R4 ;  /* 0x0000000400042825 */ /* 0x002fea00078e0204 */
[----:B-----5:R1:W5:Y:S02]  /*5870*/  @P2 LDG.E R98, desc[UR46][R4.64] ;  /* 0x0000002e04622981 */ /* 0x020364000c1e1900 */
[----:B-1----:R-:W3:Y:S02]  /*5880*/  @!P2 LDC R98, c[0x0][0x8a0] ;  /* 0x00022800ff62ab82 */ /* 0x002ee40000000800 */
.L_x_94:
[----:B--2--5:R-:W-:Y:S01]  /*5890*/  @P0 ISETP.NE.AND P4, PT, R102, RZ, PT ;  /* 0x000000ff6600020c */ /* 0x024fe20003f85270 */
[----:B------:R-:W-:Y:S01]  /*58a0*/  IMAD.U32 R0, RZ, RZ, UR4 ;  /* 0x00000004ff007e24 */ /* 0x000fe2000f8e00ff */
[----:B------:R-:W-:Y:S01]  /*58b0*/  @P0 LOP3.LUT P2, RZ, R206, 0xff, RZ, 0xc0, !PT ;  /* 0x000000ffceff0812 */ /* 0x000fe2000784c0ff */
[----:B------:R-:W-:Y:S01]  /*58c0*/  BSSY B1, `(.L_x_95) ;  /* 0x0000041000017945 */ /* 0x000fe20003800000 */
[----:B------:R-:W-:Y:S02]  /*58d0*/  @P0 SEL R3, RZ, 0xffffffff, P4 ;  /* 0xffffffffff030807 */ /* 0x000fe40002000000 */
[----:B------:R-:W-:Y:S02]  /*58e0*/  CS2R R126, SRZ ;  /* 0x00000000007e7805 */ /* 0x000fe4000001ff00 */
[----:B------:R-:W-:Y:S02]  /*58f0*/  LEA R16, R96, UR41, 0x3 ;  /* 0x0000002960107c11 */ /* 0x000fe4000f8e18ff */
[----:B------:R-:W-:Y:S02]  /*5900*/  CS2R R124, SRZ ;  /* 0x00000000007c7805 */ /* 0x000fe4000001ff00 */
[----:B------:R-:W-:Y:S02]  /*5910*/  @P1 SEL R3, R0, R3, !P2 ;  /* 0x0000000300031207 */ /* 0x000fe40005000000 */
[----:B------:R-:W-:Y:S02]  /*5920*/  CS2R R122, SRZ ;  /* 0x00000000007a7805 */ /* 0x000fe4000001ff00 */
[----:B------:R-:W-:Y:S02]  /*5930*/  SHF.L.U32 R9, R217, 0x1f, RZ ;  /* 0x0000001fd9097819 */ /* 0x000fe400000006ff */
[----:B------:R-:W-:Y:S02]  /*5940*/  CS2R R120, SRZ ;  /* 0x0000000000787805 */ /* 0x000fe4000001ff00 */
[----:B------:R-:W-:Y:S02]  /*5950*/  @P0 LOP3.LUT R3, R3, 0x1, RZ, 0xc0, !PT ;  /* 0x0000000103030812 */ /* 0x000fe400078ec0ff */
[----:B------:R-:W-:Y:S02]  /*5960*/  CS2R R118, SRZ ;  /* 0x0000000000767805 */ /* 0x000fe4000001ff00 */
[----:B------:R-:W-:Y:S02]  /*5970*/  PLOP3.LUT P5, PT, PT, PT, PT, 0x8, 0x80 ;  /* 0x000000000080781c */ /* 0x000fe40003fae170 */
[----:B------:R-:W-:Y:S02]  /*5980*/  CS2R R116, SRZ ;  /* 0x0000000000747805 */ /* 0x000fe4000001ff00 */
[----:B------:R-:W-:Y:S02]  /*5990*/  ISETP.NE.U32.OR P1, PT, R3, 0x1, !P0 ;  /* 0x000000010300780c */ /* 0x000fe40004725470 */
[----:B------:R-:W-:Y:S02]  /*59a0*/  CS2R R114, SRZ ;  /* 0x0000000000727805 */ /* 0x000fe4000001ff00 */
[----:B------:R-:W-:Y:S02]  /*59b0*/  CS2R R112, SRZ ;  /* 0x0000000000707805 */ /* 0x000fe4000001ff00 */
[----:B------:R-:W-:Y:S02]  /*59c0*/  CS2R R110, SRZ ;  /* 0x00000000006e7805 */ /* 0x000fe4000001ff00 */
[----:B------:R-:W-:Y:S05]  /*59d0*/  CS2R R108, SRZ ;  /* 0x00000000006c7805 */ /* 0x000fea000001ff00 */
[----:B------:R-:W-:Y:S04]  /*59e0*/  @P1 SHF.L.U32 R4, R215, 0x1f, RZ ;  /* 0x0000001fd7041819 */ /* 0x000fe800000006ff */
[----:B------:R-:W1:Y:S01]  /*59f0*/  @P1 SYNCS.PHASECHK.TRANS64.TRYWAIT P0, [UR41+0xe0], R4 ;  /* 0x0000e004ff0015a7 */ /* 0x000e620008001129 */
[----:B------:R2:W4:Y:S01]  /*5a00*/  SYNCS.PHASECHK.TRANS64.TRYWAIT P4, [R16+URZ+0x120], R9 ;  /* 0x00012009100075a7 */ /* 0x00052200080811ff */
[----:B-1----:R-:W-:Y:S01]  /*5a10*/  @P1 PLOP3.LUT P5, PT, P0, PT, PT, 0x8, 0x80 ;  /* 0x000000000080181c */ /* 0x002fe200007ae170 */
[----:B------:R-:W-:Y:S01]  /*5a20*/  @!UPT UIADD3 URZ, UPT, UPT, URZ, URZ, URZ ;  /* 0x000000fffffff290 */ /* 0x000fe2000fffe0ff */
[----:B--2-4-:R-:W-:Y:S11]  /*5a30*/  @!P1 BRA `(.L_x_96) ;  /* 0x0000000000a49947 */ /* 0x014ff60003800000 */
[----:B------:R-:W-:Y:S01]  /*5a40*/  ISETP.NE.U32.AND P0, PT, RZ, UR38, PT ;  /* 0x00000026ff007c0c */ /* 0x000fe2000bf05070 */
[----:B------:R-:W-:Y:S01]  /*5a50*/  BSSY B0, `(.L_x_97) ;  /* 0x0000018000007945 */ /* 0x000fe20003800000 */
[----:B------:R-:W-:Y:S02]  /*5a60*/  ISETP.NE.AND P2, PT, R102, RZ, PT ;  /* 0x000000ff6600720c */ /* 0x000fe40003f45270 */
[----:B------:R-:W-:Y:S02]  /*5a70*/  CS2R R110, SRZ ;  /* 0x00000000006e7805 */ /* 0x000fe4000001ff00 */
[----:B------:R-:W-:Y:S02]  /*5a80*/  ISETP.NE.AND.EX P0, PT, RZ, UR39, PT, P0 ;  /* 0x00000027ff007c0c */ /* 0x000fe4000bf05300 */
[----:B------:R-:W-:Y:S02]  /*5a90*/  CS2R R108, SRZ ;  /* 0x00000000006c7805 */ /* 0x000fe4000001ff00 */
[----:B------:R-:W-:Y:S02]  /*5aa0*/  LOP3.LUT P1, RZ, R206, 0xff, RZ, 0xc0, !PT ;  /* 0x000000ffceff7812 */ /* 0x000fe4000782c0ff */
[----:B------:R-:W-:Y:S02]  /*5ab0*/  CS2R R114, SRZ ;  /* 0x0000000000727805 */ /* 0x000fe4000001ff00 */
[----:B------:R-:W-:Y:S02]  /*5ac0*/  SEL R0, RZ, 0xffffffff, P2 ;  /* 0xffffffffff007807 */ /* 0x000fe40001000000 */
[----:B------:R-:W-:Y:S02]  /*5ad0*/  CS2R R112, SRZ ;  /* 0x0000000000707805 */ /* 0x000fe4000001ff00 */
[----:B------:R-:W-:Y:S02]  /*5ae0*/  SEL R3, RZ, 0xffffffff, P0 ;  /* 0xffffffffff037807 */ /* 0x000fe40000000000 */
[----:B------:R-:W-:Y:S02]  /*5af0*/  CS2R R118, SRZ ;  /* 0x0000000000767805 */ /* 0x000fe4000001ff00 */
[----:B------:R-:W-:Y:S02]  /*5b00*/  CS2R R116, SRZ ;  /* 0x0000000000747805 */ /* 0x000fe4000001ff00 */
[----:B------:R-:W-:Y:S02]  /*5b10*/  CS2R R122, SRZ ;  /* 0x00000000007a7805 */ /* 0x000fe4000001ff00 */
[----:B------:R-:W-:Y:S02]  /*5b20*/  @P3 SEL R0, R3, R0, !P1 ;  /* 0x0000000003003207 */ /* 0x000fe40004800000 */
[----:B------:R-:W-:Y:S02]  /*5b30*/  CS2R R120, SRZ ;  /* 0x0000000000787805 */ /* 0x000fe4000001ff00 */
[----:B------:R-:W-:Y:S02]  /*5b40*/  CS2R R126, SRZ ;  /* 0x00000000007e7805 */ /* 0x000fe4000001ff00 */
[----:B------:R-:W-:Y:S02]  /*5b50*/  CS2R R124, SRZ ;  /* 0x00000000007c7805 */ /* 0x000fe4000001ff00 */
[----:B------:R-:W-:Y:S04]  /*5b60*/  LOP3.LUT R0, R0, 0x1, RZ, 0xc0, !PT ;  /* 0x0000000100007812 */ /* 0x000fe800078ec0ff */
[----:B------:R-:W-:Y:S01]  /*5b70*/  ISETP.NE.U32.AND P0, PT, R0, 0x1, PT ;  /* 0x000000010000780c */ /* 0x000fe20003f05070 */
[----:B------:R-:W-:Y:S01]  /*5b80*/  @!UPT UIADD3 URZ, UPT, UPT, URZ, URZ, URZ ;  /* 0x000000fffffff290 */ /* 0x000fe2000fffe0ff */
[----:B------:R-:W-:Y:S11]  /*5b90*/  @!P5 BRA `(.L_x_98) ;  /* 0x00000000000cd947 */ /* 0x000ff60003800000 */
[----:B------:R-:W-:Y:S04]  /*5ba0*/  SHF.L.U32 R3, R215, 0x1f, RZ ;  /* 0x0000001fd7037819 */ /* 0x000fe800000006ff */
[----:B------:R-:W1:Y:S02]  /*5bb0*/  SYNCS.PHASECHK.TRANS64.TRYWAIT P1, [UR41+0xe0], R3 ;  /* 0x0000e003ff0075a7 */ /* 0x000e640008021129 */
[----:B-1----:R-:W-:Y:S05]  /*5bc0*/  @!P1 BRA `(.L_x_99) ;  /* 0x0000002c00909947 */ /* 0x002fea0003800000 */
.L_x_98:
[----:B------:R-:W-:Y:S05]  /*5bd0*/  BSYNC B0 ;  /* 0x0000000000007941 */ /* 0x000fea0003800000 */
.L_x_97:
[----:B------:R2:W4:Y:S01]  /*5be0*/  @P0 LDS.128 R108, [R212+UR41+0x200] ;  /* 0x00020029d46c0984 */ /* 0x0005220008000c00 */
[----:B------:R-:W-:Y:S01]  /*5bf0*/  UIADD3 UR4, UPT, UPT, UR41, 0xe8, URZ ;  /* 0x000000e829047890 */ /* 0x000fe2000fffe0ff */
[----:B------:R-:W-:Y:S02]  /*5c00*/  LOP3.LUT R215, R215, 0x1, RZ, 0x3c, !PT ;  /* 0x00000001d7d77812 */ /* 0x000fe400078e3cff */
[----:B------:R2:W1:Y:S01]  /*5c10*/  @P0 LDS.128 R112, [R212+UR41+0xa00] ;  /* 0x000a0029d4700984 */ /* 0x0004620008000c00 */
[----:B------:R-:W-:Y:S03]  /*5c20*/  UPRMT UR4, UR37, 0x654, UR4 ;  /* 0x0000065425047896 */ /* 0x000fe60008000004 */
[----:B------:R2:W1:Y:S04]  /*5c30*/  @P0 LDS.128 R116, [R212+UR41+0x1200] ;  /* 0x00120029d4740984 */ /* 0x0004680008000c00 */
[----:B------:R2:W1:Y:S04]  /*5c40*/  @P0 LDS.128 R120, [R212+UR41+0x1a00] ;  /* 0x001a0029d4780984 */ /* 0x0004680008000c00 */
[----:B------:R2:W1:Y:S01]  /*5c50*/  @P0 LDS.128 R124, [R212+UR41+0x2200] ;  /* 0x00220029d47c0984 */ /* 0x0004620008000c00 */
[----:B------:R-:W-:Y:S01]  /*5c60*/  @!PT LDS RZ, [RZ] ;  /* 0x00000000fffff984 */ /* 0x000fe20000000800 */
[----:B------:R-:W-:Y:S01]  /*5c70*/  @!PT LDS RZ, [RZ] ;  /* 0x00000000fffff984 */ /* 0x000fe20000000800 */
[----:B------:R-:W-:Y:S01]  /*5c80*/  @!PT LDS RZ, [RZ] ;  /* 0x00000000fffff984 */ /* 0x000fe20000000800 */
[----:B------:R-:W-:Y:S01]  /*5c90*/  @!PT LDS RZ, [RZ] ;  /* 0x00000000fffff984 */ /* 0x000fe20000000800 */
[----:B------:R5:W-:Y:S06]  /*5ca0*/  MEMBAR.ALL.CTA ;  /* 0x0000000000007992 */ /* 0x000bec0000008000 */
[----:B-----5:R-:W5:Y:S02]  /*5cb0*/  FENCE.VIEW.ASYNC.S ;  /* 0x00000000000073c6 */ /* 0x020f640000000000 */
[----:B-----5:R-:W-:Y:S01]  /*5cc0*/  SYNCS.ARRIVE.TRANS64.RED.A1T0 RZ, [UR4], RZ ;  /* 0x000000ffffff79a7 */ /* 0x020fe20008100404 */
.L_x_96:
[----:B------:R-:W-:Y:S05]  /*5cd0*/  BSYNC B1 ;  /* 0x0000000000017941 */ /* 0x000fea0003800000 */
.L_x_95:
[----:B-1----:R-:W-:Y:S04]  /*5ce0*/  LEA.HI R0, R96, R96, RZ, 0x1 ;  /* 0x0000006060007211 */ /* 0x002fe800078f08ff */
[----:B------:R-:W-:Y:S02]  /*5cf0*/  SHF.R.U32.HI R7, RZ, 0x1, R0 ;  /* 0x00000001ff077819 */ /* 0x000fe40000011600 */
[----:B------:R-:W-:Y:S03]  /*5d00*/  LOP3.LUT R5, R0, 0xffe, RZ, 0xc0, !PT ;  /* 0x00000ffe00057812 */ /* 0x000fe600078ec0ff */
[----:B------:R-:W-:Y:S02]  /*5d10*/  IMAD R3, R7, 0xa0, R2 ;  /* 0x000000a007037824 */ /* 0x000fe400078e0202 */
[----:B------:R-:W-:Y:S04]  /*5d20*/  IMAD.IADD R0, R96, 0x1, -R5 ;  /* 0x0000000160007824 */ /* 0x000fe800078e0a05 */
[----:B------:R-:W-:Y:S05]  /*5d30*/  IMAD R99, R0, 0x100000, R3 ;  /* 0x0010000000637824 */ /* 0x000fea00078e0203 */
[----:B------:R-:W-:Y:S04]  /*5d40*/  SHF.R.U32.HI R4, RZ, 0x15, R99 ;  /* 0x00000015ff047819 */ /* 0x000fe80000011663 */
[----:B------:R-:W-:Y:S01]  /*5d50*/  LOP3.LUT P0, RZ, R4, 0x3, R213, 0x48, !PT ;  /* 0x0000000304ff7812 */ /* 0x000fe200078048d5 */
[----:B------:R-:W-:Y:S01]  /*5d60*/  @!UPT UIADD3 URZ, UPT, UPT, URZ, URZ, URZ ;  /* 0x000000fffffff290 */ /* 0x000fe2000fffe0ff */
[----:B------:R-:W-:Y:S11]  /*5d70*/  @P4 BRA `(.L_x_100) ;  /* 0x0000000000084947 */ /* 0x000ff60003800000 */
[----:B------:R-:W1:Y:S02]  /*5d80*/  SYNCS.PHASECHK.TRANS64.TRYWAIT P1, [R16+URZ+0x120], R9 ;  /* 0x00012009100075a7 */ /* 0x000e6400080211ff */
[----:B-1----:R-:W-:Y:S05]  /*5d90*/  @!P1 BRA `(.L_x_101) ;  /* 0x0000002c00349947 */ /* 0x002fea0003800000 */
.L_x_100:
[----:B------:R-:W-:Y:S05]  /*5da0*/  @!P0 BRA `(.L_x_102) ;  /* 0x0000000000408947 */ /* 0x000fea0003800000 */
[----:B------:R-:W1:Y:S01]  /*5db0*/  LDCU.64 UR8, c[0x4][0x70] ;  /* 0x01000e00ff0877ac */ /* 0x000e620008000a00 */
[----:B------:R-:W-:Y:S01]  /*5dc0*/  MOV R15, 0x0 ;  /* 0x00000000000f7802 */ /* 0x000fe20000000f00 */
[----:B------:R-:W-:Y:S02]  /*5dd0*/  HFMA2 R12, -RZ, RZ, 0, 5.9604644775390625e-08 ;  /* 0x00000001ff0c7431 */ /* 0x000fe400000001ff */
[----:B------:R-:W-:Y:S02]  /*5de0*/  IMAD.MOV.U32 R8, RZ, RZ, 0x192 ;  /* 0x00000192ff087424 */ /* 0x000fe400078e00ff */
[----:B------:R-:W-:Y:S01]  /*5df0*/  IMAD.MOV.U32 R13, RZ, RZ, RZ ;  /* 0x000000ffff0d7224 */ /* 0x000fe200078e00ff */
[----:B------:R-:W5:Y:S01]  /*5e00*/  LDCU.64 UR6, c[0x4][0x78] ;  /* 0x01000f00ff0677ac */ /* 0x000f620008000a00 */
[----:B------:R-:W2:Y:S01]  /*5e10*/  LDC.64 R14, c[0x4][R15] ;  /* 0x010000000f0e7b82 */ /* 0x000ea20000000a00 */
[----:B------:R-:W3:Y:S01]  /*5e20*/  LDCU.64 UR4, c[0x4][0x10] ;  /* 0x01000200ff0477ac */ /* 0x000ee20008000a00 */
[----:B-1----:R-:W-:Y:S01]  /*5e30*/  MOV R5, UR9 ;  /* 0x0000000900057c02 */ /* 0x002fe20008000f00 */
[----:B------:R-:W-:Y:S01]  /*5e40*/  IMAD.U32 R4, RZ, RZ, UR8 ;  /* 0x00000008ff047e24 */ /* 0x000fe2000f8e00ff */
[----:B-----5:R-:W-:Y:S01]  /*5e50*/  MOV R7, UR7 ;  /* 0x0000000700077c02 */ /* 0x020fe20008000f00 */
[----:B------:R-:W-:Y:S01]  /*5e60*/  IMAD.U32 R6, RZ, RZ, UR6 ;  /* 0x00000006ff067e24 */ /* 0x000fe2000f8e00ff */
[----:B---3--:R-:W-:Y:S01]  /*5e70*/  MOV R11, UR5 ;  /* 0x00000005000b7c02 */ /* 0x008fe20008000f00 */
[----:B------:R-:W-:Y:S02]  /*5e80*/  IMAD.U32 R10, RZ, RZ, UR4 ;  /* 0x00000004ff0a7e24 */ /* 0x000fe4000f8e00ff */
[----:B------:R-:W-:Y:S07]  /*5e90*/  LEPC R20, `(.L_x_102) ;  /* 0x000000001014794e */ /* 0x000fee0000000000 */
[----:B--2-4-:R-:W-:Y:S05]  /*5ea0*/  CALL.ABS.NOINC R14 ;  /* 0x000000000e007343 */ /* 0x014fea0003c00000 */
.L_x_102:
[----:B------:R-:W-:Y:S05]  /*5eb0*/  WARPSYNC.ALL ;  /* 0x0000000000007948 */ /* 0x000fea0003800000 */
[C---:B------:R-:W-:Y:S01]  /*5ec0*/  R2UR UR4, R99.reuse ;  /* 0x00000000630472ca */ /* 0x040fe200000e0000 */
[----:B------:R-:W-:Y:S05]  /*5ed0*/  VIADD R0, R99, 0x20 ;  /* 0x0000002063007836 */ /* 0x000fea0000000000 */
[----:B------:R-:W-:Y:S04]  /*5ee0*/  SHF.R.U32.HI R0, RZ, 0x15, R0 ;  /* 0x00000015ff007819 */ /* 0x000fe80000011600 */
[----:B------:R-:W-:Y:S03]  /*5ef0*/  LOP3.LUT P0, RZ, R0, 0x3, R213, 0x48, !PT ;  /* 0x0000000300ff7812 */ /* 0x000fe600078048d5 */
[----:B------:R-:W1:Y:S01]  /*5f00*/  LDTM.16dp32bit_t0_t15.x16 R72, tmem[UR4] ;  /* 0x00000004004879ee */ /* 0x000e620008a00000 */
[----:B------:R-:W1:Y:S09]  /*5f10*/  LDTM.16dp32bit_t16_t31.x16 R72, tmem[UR4+0x10] ;  /* 0x00001004004879ee */ /* 0x000e720008a20000 */
[----:B-1----:R-:W-:Y:S05]  /*5f20*/  @!P0 BRA `(.L_x_103) ;  /* 0x0000000000408947 */ /* 0x002fea0003800000 */
        /* <DEDUP_REMOVED lines=16> */
.L_x_103:
[----:B------:R-:W-:Y:S05]  /*6030*/  WARPSYNC.ALL ;  /* 0x0000000000007948 */ /* 0x000fea0003800000 */
[C---:B------:R-:W-:Y:S01]  /*6040*/  R2UR UR4, R99.reuse ;  /* 0x00000000630472ca */ /* 0x040fe200000e0000 */
[----:B------:R-:W-:Y:S05]  /*6050*/  VIADD R0, R99, 0x40 ;  /* 0x0000004063007836 */ /* 0x000fea0000000000 */
[----:B------:R-:W-:Y:S04]  /*6060*/  SHF.R.U32.HI R0, RZ, 0x15, R0 ;  /* 0x00000015ff007819 */ /* 0x000fe80000011600 */
[----:B------:R-:W-:Y:S03]  /*6070*/  LOP3.LUT P0, RZ, R0, 0x3, R213, 0x48, !PT ;  /* 0x0000000300ff7812 */ /* 0x000fe600078048d5 */
[----:B------:R-:W1:Y:S01]  /*6080*/  LDTM.16dp32bit_t0_t15.x16 R56, tmem[UR4+0x20] ;  /* 0x00002004003879ee */ /* 0x000e620008a00000 */
        /* <DEDUP_REMOVED lines=18> */
.L_x_104:
        /* <DEDUP_REMOVED lines=24> */
.L_x_105:
        /* <DEDUP_REMOVED lines=24> */
.L_x_106:
[----:B------:R-:W-:Y:S01]  /*64b0*/  LOP3.LUT P0, RZ, R211, 0x60, RZ, 0xc0, !PT ;  /* 0x00000060d3ff7812 */ /* 0x000fe2000780c0ff */
[----:B------:R-:W-:Y:S05]  /*64c0*/  WARPSYNC.ALL ;  /* 0x0000000000007948 */ /* 0x000fea0003800000 */
[----:B---3--:R-:W-:Y:S01]  /*64d0*/  IMAD R0, R98, R72, RZ ;  /* 0x0000004862007224 */ /* 0x008fe200078e02ff */
[----:B----4-:R-:W-:Y:S01]  /*64e0*/  SHF.L.U32 R129, R108, 0x10, RZ ;  /* 0x000000106c817819 */ /* 0x010fe200000006ff */
[----:B------:R-:W-:Y:S01]  /*64f0*/  IMAD R4, R98, R74, RZ ;  /* 0x0000004a62047224 */ /* 0x000fe200078e02ff */
[----:B------:R-:W-:Y:S01]  /*6500*/  PRMT R7, R108, 0x8880, RZ ;  /* 0x000088806c077816 */ /* 0x000fe200000000ff */
[----:B------:R-:W-:Y:S01]  /*6510*/  IMAD R5, R98, R75, RZ ;  /* 0x0000004b62057224 */ /* 0x000fe200078e02ff */
[----:B------:R-:W-:Y:S01]  /*6520*/  SHF.L.U32 R128, R108, 0x8, RZ ;  /* 0x000000086c807819 */ /* 0x000fe200000006ff */
[C---:B------:R-:W-:Y:S01]  /*6530*/  IMAD R3, R98.reuse, R73, RZ ;  /* 0x0000004962037224 */ /* 0x040fe200078e02ff */
[----:B------:R-:W-:Y:S01]  /*6540*/  SHF.R.S32.HI R6, RZ, 0x18, R129 ;  /* 0x00000018ff067819 */ /* 0x000fe20000011481 */
[----:B------:R-:W-:Y:S01]  /*6550*/  IMAD R0, R7, R102, R0 ;  /* 0x0000006607007224 */ /* 0x000fe200078e0200 */
[----:B------:R-:W-:Y:S01]  /*6560*/  SHF.R.S32.HI R9, RZ, 0x18, R128 ;  /* 0x00000018ff097819 */ /* 0x000fe20000011480 */
[----:B------:R-:W-:Y:S01]  /*6570*/  IMAD R20, R98, R76, RZ ;  /* 0x0000004c62147224 */ /* 0x000fe200078e02ff */
[----:B------:R-:W-:Y:S01]  /*6580*/  SHF.R.S32.HI R103, RZ, 0x18, R108 ;  /* 0x00000018ff677819 */ /* 0x000fe2000001146c */
[-C--:B------:R-:W-:Y:S01]  /*6590*/  IMAD R3, R6, R102.reuse, R3 ;  /* 0x0000006606037224 */ /* 0x080fe200078e0203 */
[----:B------:R-:W-:Y:S01]  /*65a0*/  R2UR UR4, R99 ;  /* 0x00000000630472ca */ /* 0x000fe200000e0000 */
[-C--:B------:R-:W-:Y:S01]  /*65b0*/  IMAD R100, R9, R102.reuse, R4 ;  /* 0x0000006609647224 */ /* 0x080fe200078e0204 */
[----:B------:R-:W-:Y:S01]  /*65c0*/  R2UR UR5, R16 ;  /* 0x00000000100572ca */ /* 0x000fe200000e0000 */
[----:B------:R-:W-:Y:S01]  /*65d0*/  IMAD R101, R103, R102, R5 ;  /* 0x0000006667657224 */ /* 0x000fe200078e0205 */
[C---:B------:R-:W-:Y:S01]  /*65e0*/  PRMT R180, R109.reuse, 0x8880, RZ ;  /* 0x000088806db47816 */ /* 0x040fe200000000ff */
[C---:B------:R-:W-:Y:S01]  /*65f0*/  IMAD R21, R98.reuse, R77, RZ ;  /* 0x0000004d62157224 */ /* 0x040fe200078e02ff */
[C---:B------:R-:W-:Y:S01]  /*6600*/  SHF.L.U32 R104, R109.reuse, 0x10, RZ ;  /* 0x000000106d687819 */ /* 0x040fe200000006ff */
[C---:B------:R-:W-:Y:S01]  /*6610*/  IMAD R72, R98.reuse, R80, RZ ;  /* 0x0000005062487224 */ /* 0x040fe200078e02ff */
[----:B------:R-:W-:Y:S01]  /*6620*/  SHF.L.U32 R105, R109, 0x8, RZ ;  /* 0x000000086d697819 */ /* 0x000fe200000006ff */
[C---:B------:R-:W-:Y:S01]  /*6630*/  IMAD R73, R98.reuse, R81, RZ ;  /* 0x0000005162497224 */ /* 0x040fe200078e02ff */
[----:B------:R-:W-:Y:S01]  /*6640*/  MOV R103, R180 ;  /* 0x000000b400677202 */ /* 0x000fe20000000f00 */
[----:B------:R-:W-:Y:S01]  /*6650*/  IMAD R76, R98, R84, RZ ;  /* 0x00000054624c7224 */ /* 0x000fe200078e02ff */
[----:B------:R-:W-:Y:S01]  /*6660*/  SHF.R.S32.HI R104, RZ, 0x18, R104 ;  /* 0x00000018ff687819 */ /* 0x000fe20000011468 */
[----:B------:R-:W-:Y:S01]  /*6670*/  LDTM.16dp32bit_t0_t15.x16 R4, tmem[UR4+0x80] ;  /* 0x00008004000479ee */ /* 0x000fe20008a00000 */
[----:B------:R-:W1:Y:S01]  /*6680*/  LDTM.16dp32bit_t16_t31.x16 R4, tmem[UR4+0x90] ;  /* 0x00009004000479ee */ /* 0x000e620008a20000 */
[----:B------:R-:W-:Y:S01]  /*6690*/  PRMT R179, R110, 0x8880, RZ ;  /* 0x000088806eb37816 */ /* 0x000fe200000000ff */
[C---:B------:R-:W-:Y:S01]  /*66a0*/  IMAD R22, R98.reuse, R78, RZ ;  /* 0x0000004e62167224 */ /* 0x040fe200078e02ff */
[----:B------:R-:W-:Y:S01]  /*66b0*/  SHF.R.S32.HI R105, RZ, 0x18, R105 ;  /* 0x00000018ff697819 */ /* 0x000fe20000011469 */
[----:B------:R-:W-:Y:S01]  /*66c0*/  IMAD R20, R103, R102, R20 ;  /* 0x0000006667147224 */ /* 0x000fe200078e0214 */
[----:B------:R-:W-:Y:S01]  /*66d0*/  SHF.R.S32.HI R106, RZ, 0x18, R109 ;  /* 0x00000018ff6a7819 */ /* 0x000fe2000001146d */
[----:B------:R-:W-:Y:S01]  /*66e0*/  IMAD R23, R98, R79, RZ ;  /* 0x0000004f62177224 */ /* 0x000fe200078e02ff */
[----:B------:R-:W-:Y:S01]  /*66f0*/  I2IP.S8.S32.SAT R184, R101, R100, RZ ;  /* 0x0000006465b87239 */ /* 0x000fe200000014ff */
[----:B------:R-:W-:Y:S01]  /*6700*/  IMAD.U32 R175, R110, 0x10000, RZ ;  /* 0x000100006eaf7824 */ /* 0x000fe200078e00ff */
[----:B------:R-:W-:Y:S01]  /*6710*/  MOV R101, R179 ;  /* 0x000000b300657202 */ /* 0x000fe20000000f00 */
[-C--:B------:R-:W-:Y:S01]  /*6720*/  IMAD R21, R104, R102.reuse, R21 ;  /* 0x0000006668157224 */ /* 0x080fe200078e0215 */
[----:B------:R-:W-:Y:S01]  /*6730*/  SHF.L.U32 R172, R110, 0x8, RZ ;  /* 0x000000086eac7819 */ /* 0x000fe200000006ff */
[-C--:B------:R-:W-:Y:S01]  /*6740*/  IMAD R22, R105, R102.reuse, R22 ;  /* 0x0000006669167224 */ /* 0x080fe200078e0216 */
[----:B------:R-:W-:Y:S01]  /*6750*/  SHF.R.S32.HI R100, RZ, 0x18, R175 ;  /* 0x00000018ff647819 */ /* 0x000fe200000114af */
[-C--:B------:R-:W-:Y:S01]  /*6760*/  IMAD R23, R106, R102.reuse, R23 ;  /* 0x000000666a177224 */ /* 0x080fe200078e0217 */
[----:B------:R-:W-:Y:S01]  /*6770*/  PRMT R168, R111, 0x8880, RZ ;  /* 0x000088806fa87816 */ /* 0x000fe200000000ff */
[----:B------:R-:W-:Y:S01]  /*6780*/  IMAD R72, R101, R102, R72 ;  /* 0x0000006665487224 */ /* 0x000fe200078e0248 */
[----:B------:R-:W-:Y:S01]  /*6790*/  SHF.R.S32.HI R101, RZ, 0x18, R172 ;  /* 0x00000018ff657819 */ /* 0x000fe200000114ac */
[C---:B------:R-:W-:Y:S01]  /*67a0*/  IMAD R74, R98.reuse, R82, RZ ;  /* 0x00000052624a7224 */ /* 0x040fe200078e02ff */
[----:B------:R-:W-:Y:S01]  /*67b0*/  SHF.R.S32.HI R107, RZ, 0x18, R110 ;  /* 0x00000018ff6b7819 */ /* 0x000fe2000001146e */
[----:B------:R-:W-:Y:S01]  /*67c0*/  IMAD R75, R98, R83, RZ ;  /* 0x00000053624b7224 */ /* 0x000fe200078e02ff */
[C---:B------:R-:W-:Y:S01]  /*67d0*/  SHF.L.U32 R167, R111.reuse, 0x10, RZ ;  /* 0x000000106fa77819 */ /* 0x040fe200000006ff */
[-C--:B------:R-:W-:Y:S01]  /*67e0*/  IMAD R73, R100, R102.reuse, R73 ;  /* 0x0000006664497224 */ /* 0x080fe200078e0249 */
[----:B------:R-:W-:Y:S01]  /*67f0*/  SHF.L.U32 R165, R111, 0x8, RZ ;  /* 0x000000086fa57819 */ /* 0x000fe200000006ff */
[----:B------:R-:W-:Y:S01]  /*6800*/  IMAD R74, R101, R102, R74 ;  /* 0x00000066654a7224 */ /* 0x000fe200078e024a */
[----:B------:R-:W-:Y:S01]  /*6810*/  MOV R103, R168 ;  /* 0x000000a800677202 */ /* 0x000fe20000000f00 */
[----:B------:R-:W-:Y:S01]  /*6820*/  IMAD R77, R98, R85, RZ ;  /* 0x00000055624d7224 */ /* 0x000fe200078e02ff */
[----:B------:R-:W-:Y:S01]  /*6830*/  SHF.R.S32.HI R100, RZ, 0x18, R167 ;  /* 0x00000018ff647819 */ /* 0x000fe200000114a7 */
[----:B------:R-:W-:Y:S01]  /*6840*/  IMAD R75, R107, R102, R75 ;  /* 0x000000666b4b7224 */ /* 0x000fe200078e024b */
[----:B------:R-:W-:Y:S01]  /*6850*/  PRMT R178, R112, 0x8880, RZ ;  /* 0x0000888070b27816 */ /* 0x000fe200000000ff */
[C---:B------:R-:W-:Y:S01]  /*6860*/  IMAD R78, R98.reuse, R86, RZ ;  /* 0x00000056624e7224 */ /* 0x040fe200078e02ff */
[----:B------:R-:W-:Y:S01]  /*6870*/  SHF.R.S32.HI R105, RZ, 0x18, R165 ;  /* 0x00000018ff697819 */ /* 0x000fe200000114a5 */
[----:B------:R-:W-:Y:S01]  /*6880*/  IMAD R76, R103, R102, R76 ;  /* 0x00000066674c7224 */ /* 0x000fe200078e024c */
[----:B------:R-:W-:Y:S01]  /*6890*/  SHF.R.S32.HI R108, RZ, 0x18, R111 ;  /* 0x00000018ff6c7819 */ /* 0x000fe2000001146f */
[----:B------:R-:W-:Y:S01]  /*68a0*/  IMAD R79, R98, R87, RZ ;  /* 0x00000057624f7224 */ /* 0x000fe200078e02ff */
[C---:B------:R-:W-:Y:S01]  /*68b0*/  SHF.L.U32 R177, R112.reuse, 0x10, RZ ;  /* 0x0000001070b17819 */ /* 0x040fe200000006ff */
[----:B------:R-:W-:Y:S01]  /*68c0*/  IMAD.SHL.U32 R176, R112, 0x100, RZ ;  /* 0x0000010070b07824 */ /* 0x000fe200078e00ff */
[----:B------:R-:W-:Y:S01]  /*68d0*/  MOV R101, R178 ;  /* 0x000000b200657202 */ /* 0x000fe20000000f00 */
[----:B------:R-:W-:Y:S01]  /*68e0*/  IMAD R77, R100, R102, R77 ;  /* 0x00000066644d7224 */ /* 0x000fe200078e024d */
[----:B------:R-:W-:Y:S01]  /*68f0*/  SHF.R.S32.HI R100, RZ, 0x18, R177 ;  /* 0x00000018ff647819 */ /* 0x000fe200000114b1 */
[C---:B------:R-:W-:Y:S01]  /*6900*/  IMAD R56, R98.reuse, R56, RZ ;  /* 0x0000003862387224 */ /* 0x040fe200078e02ff */
[----:B------:R-:W-:Y:S01]  /*6910*/  PRMT R174, R113, 0x8880, RZ ;  /* 0x0000888071ae7816 */ /* 0x000fe200000000ff */
[-C--:B------:R-:W-:Y:S01]  /*6920*/  IMAD R78, R105, R102.reuse, R78 ;  /* 0x00000066694e7224 */ /* 0x080fe200078e024e */
[----:B------:R-:W-:Y:S01]  /*6930*/  SHF.R.S32.HI R103, RZ, 0x18, R176 ;  /* 0x00000018ff677819 */ /* 0x000fe200000114b0 */
[----:B------:R-:W-:Y:S01]  /*6940*/  IMAD R57, R98, R57, RZ ;  /* 0x0000003962397224 */ /* 0x000fe200078e02ff */
[----:B------:R-:W-:Y:S01]  /*6950*/  SHF.R.S32.HI R109, RZ, 0x18, R112 ;  /* 0x00000018ff6d7819 */ /* 0x000fe20000011470 */
[----:B------:R-:W-:Y:S01]  /*6960*/  IMAD R79, R108, R102, R79 ;  /* 0x000000666c4f7224 */ /* 0x000fe200078e024f */
[C---:B------:R-:W-:Y:S01]  /*6970*/  SHF.L.U32 R171, R113.reuse, 0x10, RZ ;  /* 0x0000001071ab7819 */ /* 0x040fe200000006ff */
[----:B------:R-:W-:Y:S01]  /*6980*/  IMAD R58, R98, R58, RZ ;  /* 0x0000003a623a7224 */ /* 0x000fe200078e02ff */
[----:B------:R-:W-:Y:S01]  /*6990*/  SHF.L.U32 R166, R113, 0x8, RZ ;  /* 0x0000000871a67819 */ /* 0x000fe200000006ff */
[-C--:B------:R-:W-:Y:S01]  /*69a0*/  IMAD R56, R101, R102.reuse, R56 ;  /* 0x0000006665387224 */ /* 0x080fe200078e0238 */
[----:B------:R-:W-:Y:S01]  /*69b0*/  PRMT R164, R114, 0x8880, RZ ;  /* 0x0000888072a47816 */ /* 0x000fe200000000ff */
[----:B------:R-:W-:Y:S01]  /*69c0*/  IMAD R59, R98, R59, RZ ;  /* 0x0000003b623b7224 */ /* 0x000fe200078e02ff */
[----:B------:R-:W-:Y:S01]  /*69d0*/  SHF.R.S32.HI R110, RZ, 0x18, R113 ;  /* 0x00000018ff6e7819 */ /* 0x000fe20000011471 */
[----:B------:R-:W-:Y:S01]  /*69e0*/  IMAD R57, R100, R102, R57 ;  /* 0x0000006664397224 */ /* 0x000fe200078e0239 */
[----:B------:R-:W-:Y:S01]  /*69f0*/  SHF.R.S32.HI R100, RZ, 0x18, R171 ;  /* 0x00000018ff647819 */ /* 0x000fe200000114ab */
[----:B------:R-:W-:Y:S01]  /*6a00*/  IMAD R60, R98, R60, RZ ;  /* 0x0000003c623c7224 */ /* 0x000fe200078e02ff */
[C---:B------:R-:W-:Y:S01]  /*6a10*/  SHF.L.U32 R163, R114.reuse, 0x10, RZ ;  /* 0x0000001072a37819 */ /* 0x040fe200000006ff */
[----:B------:R-:W-:Y:S01]  /*6a20*/  IMAD R58, R103, R102, R58 ;  /* 0x00000066673a7224 */ /* 0x000fe200078e023a */
[----:B------:R-:W-:Y:S01]  /*6a30*/  SHF.L.U32 R162, R114, 0x8, RZ ;  /* 0x0000000872a27819 */ /* 0x000fe200000006ff */
[----:B------:R-:W-:Y:S01]  /*6a40*/  IMAD.MOV.U32 R101, RZ, RZ, R174 ;  /* 0x000000ffff657224 */ /* 0x000fe200078e00ae */
[----:B------:R-:W-:Y:S01]  /*6a50*/  MOV R103, R164 ;  /* 0x000000a400677202 */ /* 0x000fe20000000f00 */
[-C--:B------:R-:W-:Y:S01]  /*6a60*/  IMAD R59, R109, R102.reuse, R59 ;  /* 0x000000666d3b7224 */ /* 0x080fe200078e023b */
[----:B------:R-:W-:Y:S01]  /*6a70*/  PRMT R156, R115, 0x8880, RZ ;  /* 0x00008880739c7816 */ /* 0x000fe200000000ff */
[C---:B------:R-:W-:Y:S01]  /*6a80*/  IMAD R61, R98.reuse, R61, RZ ;  /* 0x0000003d623d7224 */ /* 0x040fe200078e02ff */
[----:B------:R-:W-:Y:S01]  /*6a90*/  SHF.R.S32.HI R105, RZ, 0x18, R162 ;  /* 0x00000018ff697819 */ /* 0x000fe200000114a2 */
[----:B------:R-:W-:Y:S01]  /*6aa0*/  IMAD R60, R101, R102, R60 ;  /* 0x00000066653c7224 */ /* 0x000fe200078e023c */
[----:B------:R-:W-:Y:S01]  /*6ab0*/  SHF.R.S32.HI R101, RZ, 0x18, R166 ;  /* 0x00000018ff657819 */ /* 0x000fe200000114a6 */
[C---:B------:R-:W-:Y:S01]  /*6ac0*/  IMAD R62, R98.reuse, R62, RZ ;  /* 0x0000003e623e7224 */ /* 0x040fe200078e02ff */
[----:B------:R-:W-:Y:S01]  /*6ad0*/  SHF.R.S32.HI R111, RZ, 0x18, R114 ;  /* 0x00000018ff6f7819 */ /* 0x000fe20000011472 */
[----:B------:R-:W-:Y:S01]  /*6ae0*/  IMAD R63, R98, R63, RZ ;  /* 0x0000003f623f7224 */ /* 0x000fe200078e02ff */
[----:B------:R-:W-:Y:S01]  /*6af0*/  SHF.L.U32 R149, R115, 0x8, RZ ;  /* 0x0000000873957819 */ /* 0x000fe200000006ff */
[----:B------:R-:W-:Y:S01]  /*6b00*/  IMAD R61, R100, R102, R61 ;  /* 0x00000066643d7224 */ /* 0x000fe200078e023d */
[----:B------:R-:W-:Y:S01]  /*6b10*/  SHF.R.S32.HI R100, RZ, 0x18, R163 ;  /* 0x00000018ff647819 */ /* 0x000fe200000114a3 */
[----:B------:R-:W-:Y:S01]  /*6b20*/  IMAD R64, R98, R64, RZ ;  /* 0x0000004062407224 */ /* 0x000fe200078e02ff */
[----:B------:R-:W-:Y:S01]  /*6b30*/  PRMT R173, R116, 0x8880, RZ ;  /* 0x0000888074ad7816 */ /* 0x000fe200000000ff */
[----:B------:R-:W-:Y:S01]  /*6b40*/  IMAD R62, R101, R102, R62 ;  /* 0x00000066653e7224 */ /* 0x000fe200078e023e */
[----:B------:R-:W-:Y:S01]  /*6b50*/  MOV R101, R156 ;  /* 0x0000009c00657202 */ /* 0x000fe20000000f00 */
[----:B------:R-:W-:Y:S01]  /*6b60*/  IMAD R65, R98, R65, RZ ;  /* 0x0000004162417224 */ /* 0x000fe200078e02ff */
[----:B------:R-:W-:Y:S01]  /*6b70*/  SHF.R.S32.HI R112, RZ, 0x18, R115 ;  /* 0x00000018ff707819 */ /* 0x000fe20000011473 */
[----:B------:R-:W-:Y:S01]  /*6b80*/  IMAD R63, R110, R102, R63 ;  /* 0x000000666e3f7224 */ /* 0x000fe200078e023f */
[----:B------:R-:W-:Y:S01]  /*6b90*/  SHF.L.U32 R170, R116, 0x10, RZ ;  /* 0x0000001074aa7819 */ /* 0x000fe200000006ff */
[----:B------:R-:W-:Y:S01]  /*6ba0*/  IMAD R66, R98, R66, RZ ;  /* 0x0000004262427224 */ /* 0x000fe200078e02ff */
[----:B------:R-:W-:Y:S01]  /*6bb0*/  SHF.L.U32 R169, R116, 0x8, RZ ;  /* 0x0000000874a97819 */ /* 0x000fe200000006ff */
[-C--:B------:R-:W-:Y:S01]  /*6bc0*/  IMAD R64, R103, R102.reuse, R64 ;  /* 0x0000006667407224 */ /* 0x080fe200078e0240 */
[----:B------:R-:W-:Y:S01]  /*6bd0*/  MOV R103, R173 ;  /* 0x000000ad00677202 */ /* 0x000fe20000000f00 */
[----:B------:R-:W-:Y:S01]  /*6be0*/  IMAD R67, R98, R67, RZ ;  /* 0x0000004362437224 */ /* 0x000fe200078e02ff */
[----:B------:R-:W-:Y:S01]  /*6bf0*/  PRMT R161, R117, 0x8880, RZ ;  /* 0x0000888075a17816 */ /* 0x000fe200000000ff */
[----:B------:R-:W-:Y:S01]  /*6c00*/  IMAD.U32 R154, R115, 0x10000, RZ ;  /* 0x00010000739a7824 */ /* 0x000fe200078e00ff */
[----:B------:R-:W-:Y:S01]  /*6c10*/  SHF.R.S32.HI R113, RZ, 0x18, R116 ;  /* 0x00000018ff717819 */ /* 0x000fe20000011474 */
[----:B------:R-:W-:Y:S01]  /*6c20*/  IMAD R65, R100, R102, R65 ;  /* 0x0000006664417224 */ /* 0x000fe200078e0241 */
[----:B------:R-:W-:Y:S01]  /*6c30*/  SHF.L.U32 R160, R117, 0x10, RZ ;  /* 0x0000001075a07819 */ /* 0x000fe200000006ff */
[----:B------:R-:W-:Y:S01]  /*6c40*/  IMAD R68, R98, R68, RZ ;  /* 0x0000004462447224 */ /* 0x000fe200078e02ff */
[----:B------:R-:W-:Y:S01]  /*6c50*/  SHF.R.S32.HI R100, RZ, 0x18, R154 ;  /* 0x00000018ff647819 */ /* 0x000fe2000001149a */
[-C--:B------:R-:W-:Y:S01]  /*6c60*/  IMAD R66, R105, R102.reuse, R66 ;  /* 0x0000006669427224 */ /* 0x080fe200078e0242 */
[----:B------:R-:W-:Y:S01]  /*6c70*/  SHF.R.S32.HI R105, RZ, 0x18, R169 ;  /* 0x00000018ff697819 */ /* 0x000fe200000114a9 */
[-C--:B------:R-:W-:Y:S01]  /*6c80*/  IMAD R67, R111, R102.reuse, R67 ;  /* 0x000000666f437224 */ /* 0x080fe200078e0243 */
[----:B------:R-:W-:Y:S01]  /*6c90*/  PRMT R155, R118, 0x8880, RZ ;  /* 0x00008880769b7816 */ /* 0x000fe200000000ff */
[C---:B------:R-:W-:Y:S01]  /*6ca0*/  IMAD R69, R98.reuse, R69, RZ ;  /* 0x0000004562457224 */ /* 0x040fe200078e02ff */
[----:B------:R-:W-:Y:S01]  /*6cb0*/  SHF.R.S32.HI R114, RZ, 0x18, R117 ;  /* 0x00000018ff727819 */ /* 0x000fe20000011475 */
[----:B------:R-:W-:Y:S01]  /*6cc0*/  IMAD R68, R101, R102, R68 ;  /* 0x0000006665447224 */ /* 0x000fe200078e0244 */
[----:B------:R-:W-:Y:S01]  /*6cd0*/  SHF.R.S32.HI R101, RZ, 0x18, R149 ;  /* 0x00000018ff657819 */ /* 0x000fe20000011495 */
[----:B------:R-:W-:Y:S01]  /*6ce0*/  IMAD R70, R98, R70, RZ ;  /* 0x0000004662467224 */ /* 0x000fe200078e02ff */
[----:B------:R-:W-:Y:S01]  /*6cf0*/  SHF.L.U32 R153, R118, 0x10, RZ ;  /* 0x0000001076997819 */ /* 0x000fe200000006ff */
[----:B------:R-:W-:Y:S01]  /*6d00*/  IMAD R71, R98, R71, RZ ;  /* 0x0000004762477224 */ /* 0x000fe200078e02ff */
[----:B------:R-:W-:Y:S01]  /*6d10*/  SHF.L.U32 R151, R118, 0x8, RZ ;  /* 0x0000000876977819 */ /* 0x000fe200000006ff */
[----:B------:R-:W-:Y:S01]  /*6d20*/  IMAD R69, R100, R102, R69 ;  /* 0x0000006664457224 */ /* 0x000fe200078e0245 */
[----:B------:R-:W-:Y:S01]  /*6d30*/  SHF.R.S32.HI R100, RZ, 0x18, R170 ;  /* 0x00000018ff647819 */ /* 0x000fe200000114aa */
[C---:B------:R-:W-:Y:S01]  /*6d40*/  IMAD R40, R98.reuse, R40, RZ ;  /* 0x0000002862287224 */ /* 0x040fe200078e02ff */
[----:B------:R-:W-:Y:S01]  /*6d50*/  PRMT R146, R119, 0x8880, RZ ;  /* 0x0000888077927816 */ /* 0x000fe200000000ff */
[-C--:B------:R-:W-:Y:S01]  /*6d60*/  IMAD R70, R101, R102.reuse, R70 ;  /* 0x0000006665467224 */ /* 0x080fe200078e0246 */
[----:B------:R-:W-:Y:S01]  /*6d70*/  MOV R101, R161 ;  /* 0x000000a100657202 */ /* 0x000fe20000000f00 */
        /* <DEDUP_REMOVED lines=13> */
[----:B------:R-:W-:Y:S01]  /*6e50*/  SHF.L.U32 R152, R120, 0x8, RZ ;  /* 0x0000000878987819 */ /* 0x000fe200000006ff */
[----:B------:R-:W-:Y:S01]  /*6e60*/  IMAD.SHL.U32 R158, R117, 0x100, RZ ;  /* 0x00000100759e7824 */ /* 0x000fe200078e00ff */
[----:B------:R-:W-:Y:S01]  /*6e70*/  PRMT R150, R121, 0x8880, RZ ;  /* 0x0000888079967816 */ /* 0x000fe200000000ff */
[-C--:B------:R-:W-:Y:S01]  /*6e80*/  IMAD R42, R105, R102.reuse, R42 ;  /* 0x00000066692a7224 */ /* 0x080fe200078e022a */
[----:B------:R-:W-:Y:S01]  /*6e90*/  SHF.R.S32.HI R105, RZ, 0x18, R151 ;  /* 0x00000018ff697819 */ /* 0x000fe20000011497 */
[-C--:B------:R-:W-:Y:S01]  /*6ea0*/  IMAD R43, R113, R102.reuse, R43 ;  /* 0x00000066712b7224 */ /* 0x080fe200078e022b */
[----:B------:R-:W-:Y:S01]  /*6eb0*/  SHF.R.S32.HI R117, RZ, 0x18, R120 ;  /* 0x00000018ff757819 */ /* 0x000fe20000011478 */
[C---:B------:R-:W-:Y:S01]  /*6ec0*/  IMAD R45, R98.reuse, R45, RZ ;  /* 0x0000002d622d7224 */ /* 0x040fe200078e02ff */
[----:B------:R-:W-:Y:S01]  /*6ed0*/  SHF.L.U32 R148, R121, 0x10, RZ ;  /* 0x0000001079947819 */ /* 0x000fe200000006ff */
[----:B------:R-:W-:Y:S01]  /*6ee0*/  IMAD R44, R101, R102, R44 ;  /* 0x00000066652c7224 */ /* 0x000fe200078e022c */
[----:B------:R-:W-:Y:S01]  /*6ef0*/  SHF.R.S32.HI R101, RZ, 0x18, R158 ;  /* 0x00000018ff657819 */ /* 0x000fe2000001149e */
[C---:B------:R-:W-:Y:S01]  /*6f00*/  IMAD R46, R98.reuse, R46, RZ ;  /* 0x0000002e622e7224 */ /* 0x040fe200078e02ff */
[----:B------:R-:W-:Y:S01]  /*6f10*/  SHF.L.U32 R147, R121, 0x8, RZ ;  /* 0x0000000879937819 */ /* 0x000fe200000006ff */
[----:B------:R-:W-:Y:S01]  /*6f20*/  IMAD R47, R98, R47, RZ ;  /* 0x0000002f622f7224 */ /* 0x000fe200078e02ff */
[----:B------:R-:W-:Y:S01]  /*6f30*/  PRMT R143, R122, 0x8880, RZ ;  /* 0x000088807a8f7816 */ /* 0x000fe200000000ff */
[----:B------:R-:W-:Y:S01]  /*6f40*/  IMAD R45, R100, R102, R45 ;  /* 0x00000066642d7224 */ /* 0x000fe200078e022d */
[----:B------:R-:W-:Y:S01]  /*6f50*/  SHF.R.S32.HI R100, RZ, 0x18, R153 ;  /* 0x00000018ff647819 */ /* 0x000fe20000011499 */
[----:B------:R-:W-:Y:S01]  /*6f60*/  IMAD R48, R98, R48, RZ ;  /* 0x0000003062307224 */ /* 0x000fe200078e02ff */
[----:B------:R-:W-:Y:S01]  /*6f70*/  SHF.R.S32.HI R118, RZ, 0x18, R121 ;  /* 0x00000018ff767819 */ /* 0x000fe20000011479 */
[----:B------:R-:W-:Y:S01]  /*6f80*/  IMAD.MOV.U32 R103, RZ, RZ, R155 ;  /* 0x000000ffff677224 */ /* 0x000fe200078e009b */
[----:B------:R-:W-:Y:S01]  /*6f90*/  SHF.L.U32 R142, R122, 0x10, RZ ;  /* 0x000000107a8e7819 */ /* 0x000fe200000006ff */
[----:B------:R-:W-:Y:S01]  /*6fa0*/  IMAD R46, R101, R102, R46 ;  /* 0x00000066652e7224 */ /* 0x000fe200078e022e */
[----:B------:R-:W-:Y:S01]  /*6fb0*/  MOV R101, R146 ;  /* 0x0000009200657202 */ /* 0x000fe20000000f00 */
[----:B------:R-:W-:Y:S01]  /*6fc0*/  IMAD R49, R98, R49, RZ ;  /* 0x0000003162317224 */ /* 0x000fe200078e02ff */
[C---:B------:R-:W-:Y:S01]  /*6fd0*/  PRMT R140, R123.reuse, 0x8880, RZ ;  /* 0x000088807b8c7816 */ /* 0x040fe200000000ff */
[----:B------:R-:W-:Y:S01]  /*6fe0*/  IMAD R47, R114, R102, R47 ;  /* 0x00000066722f7224 */ /* 0x000fe200078e022f */
[----:B------:R-:W-:Y:S01]  /*6ff0*/  SHF.R.S32.HI R119, RZ, 0x18, R122 ;  /* 0x00000018ff777819 */ /* 0x000fe2000001147a */
[C---:B------:R-:W-:Y:S01]  /*7000*/  IMAD R50, R98.reuse, R50, RZ ;  /* 0x0000003262327224 */ /* 0x040fe200078e02ff */
[----:B------:R-:W-:Y:S01]  /*7010*/  SHF.L.U32 R138, R123, 0x10, RZ ;  /* 0x000000107b8a7819 */ /* 0x000fe200000006ff */
[-C--:B------:R-:W-:Y:S01]  /*7020*/  IMAD R48, R103, R102.reuse, R48 ;  /* 0x0000006667307224 */ /* 0x080fe200078e0230 */
[----:B------:R-:W-:Y:S01]  /*7030*/  SHF.R.S32.HI R103, RZ, 0x18, R144 ;  /* 0x00000018ff677819 */ /* 0x000fe20000011490 */
[----:B------:R-:W-:Y:S01]  /*7040*/  IMAD R51, R98, R51, RZ ;  /* 0x0000003362337224 */ /* 0x000fe200078e02ff */
[----:B------:R-:W-:Y:S01]  /*7050*/  SHF.L.U32 R136, R123, 0x8, RZ ;  /* 0x000000087b887819 */ /* 0x000fe200000006ff */
[----:B------:R-:W-:Y:S01]  /*7060*/  IMAD R49, R100, R102, R49 ;  /* 0x0000006664317224 */ /* 0x000fe200078e0231 */
[----:B------:R-:W-:Y:S01]  /*7070*/  SHF.R.S32.HI R100, RZ, 0x18, R145 ;  /* 0x00000018ff647819 */ /* 0x000fe20000011491 */
[----:B------:R-:W-:Y:S01]  /*7080*/  IMAD R52, R98, R52, RZ ;  /* 0x0000003462347224 */ /* 0x000fe200078e02ff */
[----:B------:R-:W-:Y:S01]  /*7090*/  PRMT R139, R124, 0x8880, RZ ;  /* 0x000088807c8b7816 */ /* 0x000fe200000000ff */
[-C--:B------:R-:W-:Y:S01]  /*70a0*/  IMAD R50, R105, R102.reuse, R50 ;  /* 0x0000006669327224 */ /* 0x080fe200078e0232 */
[----:B------:R-:W-:Y:S01]  /*70b0*/  SHF.R.S32.HI R105, RZ, 0x18, R147 ;  /* 0x00000018ff697819 */ /* 0x000fe20000011493 */
[----:B------:R-:W-:Y:S01]  /*70c0*/  IMAD R53, R98, R53, RZ ;  /* 0x0000003562357224 */ /* 0x000fe200078e02ff */
[C---:B------:R-:W-:Y:S01]  /*70d0*/  SHF.L.U32 R137, R124.reuse, 0x10, RZ ;  /* 0x000000107c897819 */ /* 0x040fe200000006ff */
[----:B------:R-:W-:Y:S01]  /*70e0*/  IMAD R51, R115, R102, R51 ;  /* 0x0000006673337224 */ /* 0x000fe200078e0233 */
[----:B------:R-:W-:Y:S01]  /*70f0*/  SHF.L.U32 R135, R124, 0x8, RZ ;  /* 0x000000087c877819 */ /* 0x000fe200000006ff */
[C---:B------:R-:W-:Y:S01]  /*7100*/  IMAD R54, R98.reuse, R54, RZ ;  /* 0x0000003662367224 */ /* 0x040fe200078e02ff */
[----:B------:R-:W-:Y:S01]  /*7110*/  PRMT R134, R125, 0x8880, RZ ;  /* 0x000088807d867816 */ /* 0x000fe200000000ff */
[-C--:B------:R-:W-:Y:S01]  /*7120*/  IMAD R52, R101, R102.reuse, R52 ;  /* 0x0000006665347224 */ /* 0x080fe200078e0234 */
[----:B------:R-:W-:Y:S01]  /*7130*/  MOV R101, R159 ;  /* 0x0000009f00657202 */ /* 0x000fe20000000f00 */
[----:B------:R-:W-:Y:S01]  /*7140*/  IMAD R55, R98, R55, RZ ;  /* 0x0000003762377224 */ /* 0x000fe200078e02ff */
[----:B------:R-:W-:Y:S01]  /*7150*/  SHF.R.S32.HI R121, RZ, 0x18, R124 ;  /* 0x00000018ff797819 */ /* 0x000fe2000001147c */
[----:B------:R-:W-:Y:S01]  /*7160*/  IMAD.U32 R157, R120, 0x10000, RZ ;  /* 0x00010000789d7824 */ /* 0x000fe200078e00ff */
[----:B------:R-:W-:Y:S01]  /*7170*/  SHF.R.S32.HI R120, RZ, 0x18, R123 ;  /* 0x00000018ff787819 */ /* 0x000fe2000001147b */
[----:B------:R-:W-:Y:S01]  /*7180*/  IMAD R53, R100, R102, R53 ;  /* 0x0000006664357224 */ /* 0x000fe200078e0235 */
[----:B------:R-:W-:Y:S01]  /*7190*/  SHF.L.U32 R132, R125, 0x8, RZ ;  /* 0x000000087d847819 */ /* 0x000fe200000006ff */
[----:B------:R-:W-:Y:S01]  /*71a0*/  IMAD R24, R98, R24, RZ ;  /* 0x0000001862187224 */ /* 0x000fe200078e02ff */
[----:B------:R-:W-:Y:S01]  /*71b0*/  SHF.R.S32.HI R100, RZ, 0x18, R157 ;  /* 0x00000018ff647819 */ /* 0x000fe2000001149d */
[----:B------:R-:W-:Y:S01]  /*71c0*/  IMAD R54, R103, R102, R54 ;  /* 0x0000006667367224 */ /* 0x000fe200078e0236 */
[----:B------:R-:W-:Y:S01]  /*71d0*/  MOV R103, R150 ;  /* 0x0000009600677202 */ /* 0x000fe20000000f00 */
[-C--:B------:R-:W-:Y:S01]  /*71e0*/  IMAD R55, R116, R102.reuse, R55 ;  /* 0x0000006674377224 */ /* 0x080fe200078e0237 */
[----:B------:R-:W-:Y:S01]  /*71f0*/  PRMT R131, R126, 0x8880, RZ ;  /* 0x000088807e837816 */ /* 0x000fe200000000ff */
[----:B------:R-:W-:Y:S01]  /*7200*/  IMAD R25, R98, R25, RZ ;  /* 0x0000001962197224 */ /* 0x000fe200078e02ff */
[----:B------:R-:W-:Y:S01]  /*7210*/  SHF.L.U32 R130, R126, 0x10, RZ ;  /* 0x000000107e827819 */ /* 0x000fe200000006ff */
[----:B------:R-:W-:Y:S01]  /*7220*/  IMAD R24, R101, R102, R24 ;  /* 0x0000006665187224 */ /* 0x000fe200078e0218 */
[----:B------:R-:W-:Y:S01]  /*7230*/  SHF.R.S32.HI R101, RZ, 0x18, R152 ;  /* 0x00000018ff657819 */ /* 0x000fe20000011498 */
[----:B------:R-:W-:Y:S01]  /*7240*/  IMAD R26, R98, R26, RZ ;  /* 0x0000001a621a7224 */ /* 0x000fe200078e02ff */
[----:B------:R-:W-:Y:S01]  /*7250*/  SHF.L.U32 R129, R126, 0x8, RZ ;  /* 0x000000087e817819 */ /* 0x000fe200000006ff */
[----:B------:R-:W-:Y:S01]  /*7260*/  IMAD R27, R98, R27, RZ ;  /* 0x0000001b621b7224 */ /* 0x000fe200078e02ff */
[----:B------:R-:W-:Y:S01]  /*7270*/  PRMT R128, R127, 0x8880, RZ ;  /* 0x000088807f807816 */ /* 0x000fe200000000ff */
[----:B------:R-:W-:Y:S01]  /*7280*/  IMAD R25, R100, R102, R25 ;  /* 0x0000006664197224 */ /* 0x000fe200078e0219 */
[----:B------:R-:W-:Y:S01]  /*7290*/  SHF.R.S32.HI R100, RZ, 0x18, R148 ;  /* 0x00000018ff647819 */ /* 0x000fe20000011494 */
[C---:B------:R-:W-:Y:S01]  /*72a0*/  IMAD R28, R98.reuse, R28, RZ ;  /* 0x0000001c621c7224 */ /* 0x040fe200078e02ff */
[----:B------:R-:W-:Y:S01]  /*72b0*/  SHF.R.S32.HI R123, RZ, 0x18, R126 ;  /* 0x00000018ff7b7819 */ /* 0x000fe2000001147e */
[-C--:B------:R-:W-:Y:S01]  /*72c0*/  IMAD R26, R101, R102.reuse, R26 ;  /* 0x00000066651a7224 */ /* 0x080fe200078e021a */
[----:B------:R-:W-:Y:S01]  /*72d0*/  MOV R101, R143 ;  /* 0x0000008f00657202 */ /* 0x000fe20000000f00 */
[C---:B------:R-:W-:Y:S01]  /*72e0*/  IMAD R29, R98.reuse, R29, RZ ;  /* 0x0000001d621d7224 */ /* 0x040fe200078e02ff */
[----:B------:R-:W-:Y:S01]  /*72f0*/  SHF.L.U32 R126, R127, 0x10, RZ ;  /* 0x000000107f7e7819 */ /* 0x000fe200000006ff */
[----:B------:R-:W-:Y:S01]  /*7300*/  IMAD R27, R117, R102, R27 ;  /* 0x00000066751b7224 */ /* 0x000fe200078e021b */
[----:B------:R-:W-:Y:S01]  /*7310*/  SHF.R.S32.HI R124, RZ, 0x18, R127 ;  /* 0x00000018ff7c7819 */ /* 0x000fe2000001147f */
[C---:B------:R-:W-:Y:S01]  /*7320*/  IMAD R30, R98.reuse, R30, RZ ;  /* 0x0000001e621e7224 */ /* 0x040fe200078e02ff */
[----:B------:R-:W-:Y:S01]  /*7330*/  I2IP.S8.S32.SAT R185, R23, R22, RZ ;  /* 0x0000001617b97239 */ /* 0x000fe200000014ff */
[----:B------:R-:W-:Y:S01]  /*7340*/  IMAD R28, R103, R102, R28 ;  /* 0x00000066671c7224 */ /* 0x000fe200078e021c */
[----:B------:R-:W-:Y:S01]  /*7350*/  I2IP.S8.S32.SAT R186, R75, R74, RZ ;  /* 0x0000004a4bba7239 */ /* 0x000fe200000014ff */
[----:B------:R-:W-:Y:S01]  /*7360*/  IMAD R31, R98, R31, RZ ;  /* 0x0000001f621f7224 */ /* 0x000fe200078e02ff */
[----:B------:R-:W-:Y:S01]  /*7370*/  I2IP.S8.S32.SAT R187, R79, R78, RZ ;  /* 0x0000004e4fbb7239 */ /* 0x000fe200000014ff */
[----:B------:R-:W-:Y:S01]  /*7380*/  IMAD R29, R100, R102, R29 ;  /* 0x00000066641d7224 */ /* 0x000fe200078e021d */
[----:B------:R-:W-:Y:S01]  /*7390*/  SHF.R.S32.HI R100, RZ, 0x18, R142 ;  /* 0x00000018ff647819 */ /* 0x000fe2000001148e */
[----:B------:R-:W-:Y:S01]  /*73a0*/  IMAD R32, R98, R32, RZ ;  /* 0x0000002062207224 */ /* 0x000fe200078e02ff */
[----:B------:R-:W-:Y:S01]  /*73b0*/  I2IP.S8.S32.SAT R196, R59, R58, RZ ;  /* 0x0000003a3bc47239 */ /* 0x000fe200000014ff */
[----:B------:R-:W-:Y:S01]  /*73c0*/  IMAD.SHL.U32 R141, R122, 0x100, RZ ;  /* 0x000001007a8d7824 */ /* 0x000fe200078e00ff */
[----:B------:R-:W-:Y:S01]  /*73d0*/  SHF.R.S32.HI R122, RZ, 0x18, R125 ;  /* 0x00000018ff7a7819 */ /* 0x000fe2000001147d */
[-C--:B------:R-:W-:Y:S01]  /*73e0*/  IMAD R30, R105, R102.reuse, R30 ;  /* 0x00000066691e7224 */ /* 0x080fe200078e021e */
[----:B------:R-:W-:Y:S01]  /*73f0*/  SHF.R.S32.HI R105, RZ, 0x18, R136 ;  /* 0x00000018ff697819 */ /* 0x000fe20000011488 */
[----:B------:R-:W-:Y:S01]  /*7400*/  IMAD R31, R118, R102, R31 ;  /* 0x00000066761f7224 */ /* 0x000fe200078e021f */
[----:B------:R-:W-:Y:S01]  /*7410*/  I2IP.S8.S32.SAT R197, R63, R62, RZ ;  /* 0x0000003e3fc57239 */ /* 0x000fe200000014ff */
[C---:B------:R-:W-:Y:S01]  /*7420*/  IMAD R33, R98.reuse, R33, RZ ;  /* 0x0000002162217224 */ /* 0x040fe200078e02ff */
[----:B------:R-:W-:Y:S01]  /*7430*/  I2IP.S8.S32.SAT R198, R67, R66, RZ ;  /* 0x0000004243c67239 */ /* 0x000fe200000014ff */
[----:B------:R-:W-:Y:S01]  /*7440*/  IMAD R32, R101, R102, R32 ;  /* 0x0000006665207224 */ /* 0x000fe200078e0220 */
[----:B------:R-:W-:Y:S01]  /*7450*/  SHF.R.S32.HI R101, RZ, 0x18, R141 ;  /* 0x00000018ff657819 */ /* 0x000fe2000001148d */
[C---:B------:R-:W-:Y:S01]  /*7460*/  IMAD R34, R98.reuse, R34, RZ ;  /* 0x0000002262227224 */ /* 0x040fe200078e02ff */
[----:B------:R-:W-:Y:S01]  /*7470*/  I2IP.S8.S32.SAT R199, R71, R70, RZ ;  /* 0x0000004647c77239 */ /* 0x000fe200000014ff */
[----:B------:R-:W-:Y:S01]  /*7480*/  IMAD R35, R98, R35, RZ ;  /* 0x0000002362237224 */ /* 0x000fe200078e02ff */
[----:B------:R-:W-:Y:S01]  /*7490*/  I2IP.S8.S32.SAT R200, R43, R42, RZ ;  /* 0x0000002a2bc87239 */ /* 0x000fe200000014ff */
[----:B------:R-:W-:Y:S01]  /*74a0*/  IMAD R33, R100, R102, R33 ;  /* 0x0000006664217224 */ /* 0x000fe200078e0221 */
[----:B------:R-:W-:Y:S01]  /*74b0*/  SHF.R.S32.HI R100, RZ, 0x18, R138 ;  /* 0x00000018ff647819 */ /* 0x000fe2000001148a */
[C---:B------:R-:W-:Y:S01]  /*74c0*/  IMAD R36, R98.reuse, R36, RZ ;  /* 0x0000002462247224 */ /* 0x040fe200078e02ff */
[----:B------:R-:W-:Y:S01]  /*74d0*/  I2IP.S8.S32.SAT R201, R47, R46, RZ ;  /* 0x0000002e2fc97239 */ /* 0x000fe200000014ff */
[----:B------:R-:W-:Y:S01]  /*74e0*/  IMAD.MOV.U32 R103, RZ, RZ, R140 ;  /* 0x000000ffff677224 */ /* 0x000fe200078e008c */
[----:B------:R-:W-:Y:S01]  /*74f0*/  I2IP.S8.S32.SAT R202, R51, R50, RZ ;  /* 0x0000003233ca7239 */ /* 0x000fe200000014ff */
[----:B------:R-:W-:Y:S01]  /*7500*/  IMAD R34, R101, R102, R34 ;  /* 0x0000006665227224 */ /* 0x000fe200078e0222 */
[----:B------:R-:W-:Y:S01]  /*7510*/  MOV R101, R139 ;  /* 0x0000008b00657202 */ /* 0x000fe20000000f00 */
[C---:B------:R-:W-:Y:S01]  /*7520*/  IMAD R37, R98.reuse, R37, RZ ;  /* 0x0000002562257224 */ /* 0x040fe200078e02ff */
[----:B------:R-:W-:Y:S01]  /*7530*/  I2IP.S8.S32.SAT R203, R55, R54, RZ ;  /* 0x0000003637cb7239 */ /* 0x000fe200000014ff */
[----:B------:R-:W-:Y:S01]  /*7540*/  IMAD R35, R119, R102, R35 ;  /* 0x0000006677237224 */ /* 0x000fe200078e0223 */
[----:B------:R-:W-:Y:S01]  /*7550*/  I2IP.S8.S32.SAT R224, R27, R26, RZ ;  /* 0x0000001a1be07239 */ /* 0x000fe200000014ff */
[C---:B------:R-:W-:Y:S01]  /*7560*/  IMAD R38, R98.reuse, R38, RZ ;  /* 0x0000002662267224 */ /* 0x040fe200078e02ff */
[----:B------:R-:W-:Y:S01]  /*7570*/  I2IP.S8.S32.SAT R225, R31, R30, RZ ;  /* 0x0000001e1fe17239 */ /* 0x000fe200000014ff */
[----:B------:R-:W-:Y:S01]  /*7580*/  IMAD R36, R103, R102, R36 ;  /* 0x0000006667247224 */ /* 0x000fe200078e0224 */
[----:B------:R-:W-:Y:S01]  /*7590*/  MOV R103, R134 ;  /* 0x0000008600677202 */ /* 0x000fe20000000f00 */
[----:B------:R-:W-:Y:S01]  /*75a0*/  IMAD R39, R98, R39, RZ ;  /* 0x0000002762277224 */ /* 0x000fe200078e02ff */
[----:B------:R-:W-:Y:S01]  /*75b0*/  I2IP.S8.S32.SAT R226, R35, R34, RZ ;  /* 0x0000002223e27239 */ /* 0x000fe200000014ff */
[----:B------:R-:W-:Y:S01]  /*75c0*/  IMAD R37, R100, R102, R37 ;  /* 0x0000006664257224 */ /* 0x000fe200078e0225 */
[----:B------:R-:W-:Y:S01]  /*75d0*/  SHF.R.S32.HI R100, RZ, 0x18, R137 ;  /* 0x00000018ff647819 */ /* 0x000fe20000011489 */
[----:B-1----:R-:W-:Y:S01]  /*75e0*/  IMAD R4, R98, R4, RZ ;  /* 0x0000000462047224 */ /* 0x002fe200078e02ff */
[----:B------:R-:W-:Y:S01]  /*75f0*/  I2IP.S8.S32.SAT R184, R3, R0, R184 ;  /* 0x0000000003b87239 */ /* 0x000fe200000014b8 */
[----:B------:R-:W-:Y:S01]  /*7600*/  IMAD R38, R105, R102, R38 ;  /* 0x0000006669267224 */ /* 0x000fe200078e0226 */
[----:B------:R-:W-:Y:S01]  /*7610*/  I2IP.S8.S32.SAT R185, R21, R20, R185 ;  /* 0x0000001415b97239 */ /* 0x000fe200000014b9 */
[----:B------:R-:W-:Y:S01]  /*7620*/  IMAD R39, R120, R102, R39 ;  /* 0x0000006678277224 */ /* 0x000fe200078e0227 */
[----:B------:R-:W-:Y:S01]  /*7630*/  I2IP.S8.S32.SAT R186, R73, R72, R186 ;  /* 0x0000004849ba7239 */ /* 0x000fe200000014ba */
[C---:B------:R-:W-:Y:S01]  /*7640*/  IMAD R5, R98.reuse, R5, RZ ;  /* 0x0000000562057224 */ /* 0x040fe200078e02ff */
[----:B------:R-:W-:Y:S01]  /*7650*/  I2IP.S8.S32.SAT R187, R77, R76, R187 ;  /* 0x0000004c4dbb7239 */ /* 0x000fe200000014bb */
[----:B------:R-:W-:Y:S01]  /*7660*/  IMAD R4, R101, R102, R4 ;  /* 0x0000006665047224 */ /* 0x000fe200078e0204 */
[----:B------:R-:W-:Y:S01]  /*7670*/  SHF.R.S32.HI R101, RZ, 0x18, R135 ;  /* 0x00000018ff657819 */ /* 0x000fe20000011487 */
[----:B------:R-:W-:Y:S01]  /*7680*/  IMAD.U32 R133, R125, 0x10000, RZ ;  /* 0x000100007d857824 */ /* 0x000fe200078e00ff */
[----:B------:R-:W-:Y:S01]  /*7690*/  I2IP.S8.S32.SAT R227, R39, R38, RZ ;  /* 0x0000002627e37239 */ /* 0x000fe200000014ff */
[C---:B------:R-:W-:Y:S01]  /*76a0*/  IMAD R6, R98.reuse, R6, RZ ;  /* 0x0000000662067224 */ /* 0x040fe200078e02ff */
[----:B------:R-:W-:Y:S01]  /*76b0*/  I2IP.S8.S32.SAT R196, R57, R56, R196 ;  /* 0x0000003839c47239 */ /* 0x000fe200000014c4 */
[----:B------:R-:W-:Y:S01]  /*76c0*/  IMAD R7, R98, R7, RZ ;  /* 0x0000000762077224 */ /* 0x000fe200078e02ff */
[----:B------:R-:W-:Y:S01]  /*76d0*/  I2IP.S8.S32.SAT R197, R61, R60, R197 ;  /* 0x0000003c3dc57239 */ /* 0x000fe200000014c5 */
[----:B------:R-:W-:Y:S01]  /*76e0*/  IMAD R5, R100, R102, R5 ;  /* 0x0000006664057224 */ /* 0x000fe200078e0205 */
[----:B------:R-:W-:Y:S01]  /*76f0*/  SHF.R.S32.HI R100, RZ, 0x18, R133 ;  /* 0x00000018ff647819 */ /* 0x000fe20000011485 */
[C---:B------:R-:W-:Y:S01]  /*7700*/  IMAD R8, R98.reuse, R8, RZ ;  /* 0x0000000862087224 */ /* 0x040fe200078e02ff */
[----:B------:R-:W-:Y:S01]  /*7710*/  UIADD3 UR5, UPT, UPT, UR5, 0x140, URZ ;  /* 0x0000014005057890 */ /* 0x000fe2000fffe0ff */
[-C--:B------:R-:W-:Y:S01]  /*7720*/  IMAD R6, R101, R102.reuse, R6 ;  /* 0x0000006665067224 */ /* 0x080fe200078e0206 */
[----:B------:R-:W-:Y:S01]  /*7730*/  SHF.R.S32.HI R101, RZ, 0x18, R132 ;  /* 0x00000018ff657819 */ /* 0x000fe20000011484 */
[C---:B------:R-:W-:Y:S01]  /*7740*/  IMAD R9, R98.reuse, R9, RZ ;  /* 0x0000000962097224 */ /* 0x040fe200078e02ff */
[----:B------:R-:W-:Y:S01]  /*7750*/  UPRMT UR5, UR37, 0x654, UR5 ;  /* 0x0000065425057896 */ /* 0x000fe20008000005 */
[----:B------:R-:W-:Y:S01]  /*7760*/  IMAD R7, R121, R102, R7 ;  /* 0x0000006679077224 */ /* 0x000fe200078e0207 */
[----:B------:R-:W-:Y:S01]  /*7770*/  I2IP.S8.S32.SAT R198, R65, R64, R198 ;  /* 0x0000004041c67239 */ /* 0x000fe200000014c6 */
[----:B------:R-:W-:Y:S01]  /*7780*/  IMAD R8, R103, R102, R8 ;  /* 0x0000006667087224 */ /* 0x000fe200078e0208 */
[----:B------:R-:W-:Y:S01]  /*7790*/  MOV R103, R131 ;  /* 0x0000008300677202 */ /* 0x000fe20000000f00 */
[----:B------:R-:W-:Y:S01]  /*77a0*/  IMAD R10, R98, R10, RZ ;  /* 0x0000000a620a7224 */ /* 0x000fe200078e02ff */
[----:B------:R-:W-:Y:S01]  /*77b0*/  I2IP.S8.S32.SAT R6, R7, R6, RZ ;  /* 0x0000000607067239 */ /* 0x000fe200000014ff */
[----:B------:R-:W-:Y:S01]  /*77c0*/  IMAD R9, R100, R102, R9 ;  /* 0x0000006664097224 */ /* 0x000fe200078e0209 */
[----:B------:R-:W-:Y:S01]  /*77d0*/  SHF.R.S32.HI R100, RZ, 0x18, R130 ;  /* 0x00000018ff647819 */ /* 0x000fe20000011482 */
[C---:B------:R-:W-:Y:S01]  /*77e0*/  IMAD R11, R98.reuse, R11, RZ ;  /* 0x0000000b620b7224 */ /* 0x040fe200078e02ff */
[----:B------:R-:W-:Y:S01]  /*77f0*/  I2IP.S8.S32.SAT R199, R69, R68, R199 ;  /* 0x0000004445c77239 */ /* 0x000fe200000014c7 */
[C---:B------:R-:W-:Y:S01]  /*7800*/  IMAD R12, R98.reuse, R12, RZ ;  /* 0x0000000c620c7224 */ /* 0x040fe200078e02ff */
[----:B------:R-:W-:Y:S01]  /*7810*/  I2IP.S8.S32.SAT R200, R41, R40, R200 ;  /* 0x0000002829c87239 */ /* 0x000fe200000014c8 */
[----:B------:R-:W-:Y:S01]  /*7820*/  IMAD R10, R101, R102, R10 ;  /* 0x00000066650a7224 */ /* 0x000fe200078e020a */
[----:B------:R-:W-:Y:S01]  /*7830*/  SHF.R.S32.HI R101, RZ, 0x18, R129 ;  /* 0x00000018ff657819 */ /* 0x000fe20000011481 */
[----:B------:R-:W-:Y:S01]  /*7840*/  IMAD R13, R98, R13, RZ ;  /* 0x0000000d620d7224 */ /* 0x000fe200078e02ff */
[----:B------:R-:W-:Y:S01]  /*7850*/  I2IP.S8.S32.SAT R201, R45, R44, R201 ;  /* 0x0000002c2dc97239 */ /* 0x000fe200000014c9 */
[----:B------:R-:W-:Y:S01]  /*7860*/  IMAD R11, R122, R102, R11 ;  /* 0x000000667a0b7224 */ /* 0x000fe200078e020b */
[----:B------:R-:W-:Y:S01]  /*7870*/  I2IP.S8.S32.SAT R202, R49, R48, R202 ;  /* 0x0000003031ca7239 */ /* 0x000fe200000014ca */
[----:B------:R-:W-:Y:S01]  /*7880*/  IMAD R12, R103, R102, R12 ;  /* 0x00000066670c7224 */ /* 0x000fe200078e020c */
[----:B------:R-:W-:Y:S01]  /*7890*/  MOV R103, R128 ;  /* 0x0000008000677202 */ /* 0x000fe20000000f00 */
[----:B------:R-:W-:Y:S01]  /*78a0*/  IMAD R14, R98, R14, RZ ;  /* 0x0000000e620e7224 */ /* 0x000fe200078e02ff */
[----:B------:R-:W-:Y:S01]  /*78b0*/  I2IP.S8.S32.SAT R10, R11, R10, RZ ;  /* 0x0000000a0b0a7239 */ /* 0x000fe200000014ff */
[----:B------:R-:W-:Y:S01]  /*78c0*/  IMAD.SHL.U32 R125, R127, 0x100, RZ ;  /* 0x000001007f7d7824 */ /* 0x000fe200078e00ff */
[----:B------:R-:W-:Y:S01]  /*78d0*/  I2IP.S8.S32.SAT R203, R53, R52, R203 ;  /* 0x0000003435cb7239 */ /* 0x000fe200000014cb */
        /* <DEDUP_REMOVED lines=8> */
[C---:B------:R-:W-:Y:S01]  /*7960*/  IMAD R17, R98.reuse, R17, RZ ;  /* 0x0000001162117224 */ /* 0x040fe200078e02ff */
[----:B------:R-:W-:Y:S01]  /*7970*/  I2IP.S8.S32.SAT R226, R33, R32, R226 ;  /* 0x0000002021e27239 */ /* 0x000fe200000014e2 */
[----:B------:R-:W-:Y:S01]  /*7980*/  IMAD R15, R123, R102, R15 ;  /* 0x000000667b0f7224 */ /* 0x000fe200078e020f */
[----:B------:R-:W-:Y:S01]  /*7990*/  I2IP.S8.S32.SAT R227, R37, R36, R227 ;  /* 0x0000002425e37239 */ /* 0x000fe200000014e3 */
[----:B------:R-:W-:Y:S01]  /*79a0*/  IMAD R16, R103, R102, R16 ;  /* 0x0000006667107224 */ /* 0x000fe200078e0210 */
[----:B------:R-:W-:Y:S01]  /*79b0*/  I2IP.S8.S32.SAT R125, R9, R8, R10 ;  /* 0x00000008097d7239 */ /* 0x000fe2000000140a */
[----:B------:R-:W-:Y:S01]  /*79c0*/  IMAD R18, R98, R18, RZ ;  /* 0x0000001262127224 */ /* 0x000fe200078e02ff */
[----:B------:R-:W-:Y:S01]  /*79d0*/  I2IP.S8.S32.SAT R14, R15, R14, RZ ;  /* 0x0000000e0f0e7239 */ /* 0x000fe200000014ff */
[----:B------:R-:W-:Y:S01]  /*79e0*/  IMAD R17, R100, R102, R17 ;  /* 0x0000006664117224 */ /* 0x000fe200078e0211 */
[----:B------:R-:W-:Y:S01]  /*79f0*/  NOP ;  /* 0x0000000000007918 */ /* 0x000fe20000000000 */
[----:B------:R-:W-:Y:S01]  /*7a00*/  IMAD R19, R98, R19, RZ ;  /* 0x0000001362137224 */ /* 0x000fe200078e02ff */
[----:B------:R-:W-:Y:S01]  /*7a10*/  I2IP.S8.S32.SAT R126, R13, R12, R14 ;  /* 0x0000000c0d7e7239 */ /* 0x000fe2000000140e */
[-C--:B------:R-:W-:Y:S01]  /*7a20*/  IMAD R18, R101, R102.reuse, R18 ;  /* 0x0000006665127224 */ /* 0x080fe200078e0212 */
[----:B------:R-:W-:Y:S01]  /*7a30*/  SYNCS.ARRIVE.TRANS64.RED.A1T0 RZ, [UR5], RZ ;  /* 0x000000ffffff79a7 */ /* 0x000fe20008100405 */
[----:B------:R1:W-:Y:S01]  /*7a40*/  STS.128 [R212+UR41+0x2a00], R184 ;  /* 0x002a00b8d4007988 */ /* 0x0003e20008000c29 */
[----:B------:R-:W-:Y:S01]  /*7a50*/  IMAD R19, R124, R102, R19 ;  /* 0x000000667c137224 */ /* 0x000fe200078e0213 */
[----:B------:R-:W-:Y:S01]  /*7a60*/  I2IP.S8.S32.SAT R124, R5, R4, R6 ;  /* 0x00000004057c7239 */ /* 0x000fe20000001406 */
[----:B------:R-:W-:Y:S01]  /*7a70*/  BSSY.RECONVERGENT B0, `(.L_x_107) ;  /* 0x0000031000007945 */ /* 0x000fe20003800200 */
[----:B------:R-:W-:Y:S02]  /*7a80*/  IADD3 R96, PT, PT, R96, 0x1, RZ ;  /* 0x0000000160607810 */ /* 0x000fe40007ffe0ff */
[----:B------:R-:W-:Y:S02]  /*7a90*/  I2IP.S8.S32.SAT R18, R19, R18, RZ ;  /* 0x0000001213127239 */ /* 0x000fe400000014ff */
[----:B------:R1:W-:Y:S02]  /*7aa0*/  STS.128 [R212+UR41+0x3200], R196 ;  /* 0x003200c4d4007988 */ /* 0x0003e40008000c29 */
[----:B------:R-:W-:Y:S06]  /*7ab0*/  I2IP.S8.S32.SAT R127, R17, R16, R18 ;  /* 0x00000010117f7239 */ /* 0x000fec0000001412 */
[----:B------:R1:W-:Y:S08]  /*7ac0*/  STS.128 [R212+UR41+0x3a00], R200 ;  /* 0x003a00c8d4007988 */ /* 0x0003f00008000c29 */
[----:B------:R1:W-:Y:S08]  /*7ad0*/  STS.128 [R212+UR41+0x4200], R224 ;  /* 0x004200e0d4007988 */ /* 0x0003f00008000c29 */
[----:B------:R1:W-:Y:S01]  /*7ae0*/  STS.128 [R212+UR41+0x4a00], R124 ;  /* 0x004a007cd4007988 */ /* 0x0003e20008000c29 */
[----:B------:R-:W-:Y:S01]  /*7af0*/  @!PT LDS RZ, [RZ] ;  /* 0x00000000fffff984 */ /* 0x000fe20000000800 */
[----:B------:R-:W-:Y:S01]  /*7b00*/  @!PT LDS RZ, [RZ] ;  /* 0x00000000fffff984 */ /* 0x000fe20000000800 */
[----:B------:R-:W-:Y:S01]  /*7b10*/  @!PT LDS RZ, [RZ] ;  /* 0x00000000fffff984 */ /* 0x000fe20000000800 */
[----:B------:R-:W-:Y:S01]  /*7b20*/  @!PT LDS RZ, [RZ] ;  /* 0x00000000fffff984 */ /* 0x000fe20000000800 */
[----:B------:R3:W-:Y:S07]  /*7b30*/  MEMBAR.ALL.CTA ;  /* 0x0000000000007992 */ /* 0x0007ee0000008000 */
[----:B---3--:R-:W3:Y:S02]  /*7b40*/  FENCE.VIEW.ASYNC.S ;  /* 0x00000000000073c6 */ /* 0x008ee40000000000 */
[----:B---3--:R-:W-:Y:S06]  /*7b50*/  BAR.SYNC.DEFER_BLOCKING 0x1, 0x80 ;  /* 0x0042000000007b1d */ /* 0x008fec0000010000 */
[----:B------:R-:W-:Y:S05]  /*7b60*/  @P0 BRA `(.L_x_108) ;  /* 0x0000000000840947 */ /* 0x000fea0003800000 */
[----:B------:R-:W-:Y:S01]  /*7b70*/  UIADD3 UR4, UPT, UPT, UR41, 0x2a00, URZ ;  /* 0x00002a0029047890 */ /* 0x000fe2000fffe0ff */
[----:B------:R-:W-:Y:S01]  /*7b80*/  R2UR UR13, R205 ;  /* 0x00000000cd0d72ca */ /* 0x000fe200000e0000 */
[----:B------:R-:W-:Y:S01]  /*7b90*/  UIADD3 UR24, UP0, UPT, UR44, 0x680, URZ ;  /* 0x000006802c187890 */ /* 0x000fe2000ff1e0ff */
[----:B------:R-:W-:Y:S01]  /*7ba0*/  R2UR UR14, R207 ;  /* 0x00000000cf0e72ca */ /* 0x000fe200000e0000 */
[----:B------:R-:W-:Y:S01]  /*7bb0*/  UMOV UR15, UR36 ;  /* 0x00000024000f7c82 */ /* 0x000fe20008000000 */
[----:B------:R-:W-:Y:S01]  /*7bc0*/  UIADD3 UR8, UPT, UPT, UR41, 0x3200, URZ ;  /* 0x0000320029087890 */ /* 0x000fe2000fffe0ff */
[----:B------:R-:W-:Y:S01]  /*7bd0*/  IMAD.U32 R218, RZ, RZ, UR4 ;  /* 0x00000004ffda7e24 */ /* 0x000fe2000f8e00ff */
[----:B------:R-:W-:Y:S01]  /*7be0*/  UIADD3.X UR25, UPT, UPT, URZ, UR45, URZ, UP0, !UPT ;  /* 0x0000002dff197290 */ /* 0x000fe200087fe4ff */
[----:B------:R-:W-:Y:S01]  /*7bf0*/  UMOV UR11, UR36 ;  /* 0x00000024000b7c82 */ /* 0x000fe20008000000 */
[----:B------:R-:W-:Y:S02]  /*7c00*/  UIADD3 UR4, UPT, UPT, UR41, 0x3a00, URZ ;  /* 0x00003a0029047890 */ /* 0x000fe4000fffe0ff */
[----:B------:R-:W-:Y:S01]  /*7c10*/  R2UR UR12, R218 ;  /* 0x00000000da0c72ca */ /* 0x000fe200000e0000 */
[----:B------:R-:W-:Y:S01]  /*7c20*/  UMOV UR7, UR36 ;  /* 0x0000002400077c82 */ /* 0x000fe20008000000 */
[----:B------:R-:W-:Y:S02]  /*7c30*/  UIADD3 UR20, UPT, UPT, UR41, 0x4200, URZ ;  /* 0x0000420029147890 */ /* 0x000fe4000fffe0ff */
[----:B------:R-:W-:Y:S02]  /*7c40*/  UIMAD UR13, UR13, 0xa0, URZ ;  /* 0x000000a00d0d78a4 */ /* 0x000fe4000f8e02ff */
[----:B------:R-:W-:Y:S02]  /*7c50*/  USHF.L.U32 UR14, UR14, 0x6, URZ ;  /* 0x000000060e0e7899 */ /* 0x000fe400080006ff */
[----:B------:R-:W-:Y:S02]  /*7c60*/  UIADD3 UR9, UPT, UPT, UR13, 0x20, URZ ;  /* 0x000000200d097890 */ /* 0x000fe4000fffe0ff */
[----:B------:R-:W-:Y:S02]  /*7c70*/  UIADD3 UR5, UPT, UPT, UR13, 0x40, URZ ;  /* 0x000000400d057890 */ /* 0x000fe4000fffe0ff */
[----:B------:R-:W-:Y:S01]  /*7c80*/  UIADD3 UR21, UPT, UPT, UR13, 0x60, URZ ;  /* 0x000000600d157890 */ /* 0x000fe2000fffe0ff */
[----:B------:R-:W-:Y:S02]  /*7c90*/  UMOV UR10, UR14 ;  /* 0x0000000e000a7c82 */ /* 0x000fe40008000000 */
[----:B------:R3:W-:Y:S01]  /*7ca0*/  UTMASTG.3D [UR12], [UR24] ;  /* 0x0000000c180073b5 */ /* 0x0007e20008010000 */
[----:B------:R-:W-:Y:S01]  /*7cb0*/  UMOV UR6, UR14 ;  /* 0x0000000e00067c82 */ /* 0x000fe20008000000 */
[----:B------:R-:W-:Y:S01]  /*7cc0*/  UMOV UR23, UR36 ;  /* 0x0000002400177c82 */ /* 0x000fe20008000000 */
[----:B------:R-:W-:Y:S01]  /*7cd0*/  UMOV UR22, UR14 ;  /* 0x0000000e00167c82 */ /* 0x000fe20008000000 */
[----:B------:R-:W-:Y:S02]  /*7ce0*/  UIADD3 UR16, UPT, UPT, UR41, 0x4a00, URZ ;  /* 0x00004a0029107890 */ /* 0x000fe4000fffe0ff */
[----:B------:R-:W-:Y:S01]  /*7cf0*/  UIADD3 UR17, UPT, UPT, UR13, 0x80, URZ ;  /* 0x000000800d117890 */ /* 0x000fe2000fffe0ff */
[----:B------:R3:W-:Y:S01]  /*7d00*/  UTMASTG.3D [UR8], [UR24] ;  /* 0x00000008180073b5 */ /* 0x0007e20008010000 */
[----:B------:R-:W-:Y:S01]  /*7d10*/  UMOV UR19, UR36 ;  /* 0x0000002400137c82 */ /* 0x000fe20008000000 */
[----:B------:R-:W-:Y:S01]  /*7d20*/  UMOV UR18, UR14 ;  /* 0x0000000e00127c82 */ /* 0x000fe20008000000 */
[----:B------:R3:W-:Y:S01]  /*7d30*/  UTMASTG.3D [UR4], [UR24] ;  /* 0x00000004180073b5 */ /* 0x0007e20008010000 */
[----:B------:R3:W-:Y:S04]  /*7d40*/  UTMASTG.3D [UR20], [UR24] ;  /* 0x00000014180073b5 */ /* 0x0007e80008010000 */
[----:B------:R3:W-:Y:S01]  /*7d50*/  UTMASTG.3D [UR16], [UR24] ;  /* 0x00000010180073b5 */ /* 0x0007e20008010000 */
[----:B------:R0:W-:Y:S01]  /*7d60*/  UTMACMDFLUSH ;  /* 0x00000000000079b7 */ /* 0x0001e20000000000 */
[----:B---3--:R-:W-:Y:S04]  /*7d70*/  DEPBAR.LE SB0, 0x0 ;  /* 0x000080000000791a */ /* 0x008fe80000000000 */
.L_x_108:
[----:B------:R-:W-:Y:S05]  /*7d80*/  BSYNC.RECONVERGENT B0 ;  /* 0x0000000000007941 */ /* 0x000fea0003800200 */
.L_x_107:
[----:B------:R-:W-:Y:S01]  /*7d90*/  BAR.SYNC.DEFER_BLOCKING 0x1, 0x80 ;  /* 0x0042000000007b1d */ /* 0x000fe20000010000 */
[----:B------:R-:W-:Y:S01]  /*7da0*/  ISETP.NE.AND P2, PT, R219, RZ, PT ;  /* 0x000000ffdb00720c */ /* 0x000fe20003f45270 */
[----:B------:R-:W-:Y:S01]  /*7db0*/  IMAD.IADD R205, R95, 0x1, R181 ;  /* 0x000000015fcd7824 */ /* 0x000fe200078e02b5 */
[----:B------:R-:W-:Y:S01]  /*7dc0*/  ISETP.NE.AND P0, PT, R220, 0x2, PT ;  /* 0x00000002dc00780c */ /* 0x000fe20003f05270 */
[----:B------:R-:W-:Y:S01]  /*7dd0*/  IMAD.IADD R207, R97, 0x1, R204 ;  /* 0x0000000161cf7824 */ /* 0x000fe200078e02cc */
[----:B------:R-:W-:Y:S02]  /*7de0*/  ISETP.NE.AND P1, PT, R96, 0x4, PT ;  /* 0x000000046000780c */ /* 0x000fe40003f25270 */
[----:B------:R-:W-:Y:S02]  /*7df0*/  SEL R3, RZ, 0x1, P0 ;  /* 0x00000001ff037807 */ /* 0x000fe40000000000 */
[----:B------:R-:W-:Y:S02]  /*7e00*/  SEL R0, RZ, 0x1, P1 ;  /* 0x00000001ff007807 */ /* 0x000fe40000800000 */
[----:B------:R-:W-:Y:S02]  /*7e10*/  LOP3.LUT R216, R216, R3, RZ, 0x3c, !PT ;  /* 0x00000003d8d87212 */ /* 0x000fe400078e3cff */
[----:B------:R-:W-:Y:S02]  /*7e20*/  LOP3.LUT R217, R217, R0, RZ, 0x3c, !PT ;  /* 0x00000000d9d97212 */ /* 0x000fe400078e3cff */
[----:B------:R-:W-:Y:S02]  /*7e30*/  @P2 R2UR UR36, R214 ;  /* 0x00000000d62422ca */ /* 0x000fe400000e0000 */
[----:B------:R-:W-:Y:S02]  /*7e40*/  SEL R220, R220, RZ, P0 ;  /* 0x000000ffdcdc7207 */ /* 0x000fe40000000000 */
[----:B------:R-:W-:Y:S01]  /*7e50*/  SEL R96, R96, RZ, P1 ;  /* 0x000000ff60607207 */ /* 0x000fe20000800000 */
[----:B------:R-:W-:Y:S10]  /*7e60*/  @P2 BRA `(.L_x_109) ;  /* 0xffffffd000242947 */ /* 0x000ff4000383ffff */
[----:B------:R-:W-:Y:S05]  /*7e70*/  EXIT ;  /* 0x000000000000794d */ /* 0x000fea0003800000 */
.L_x_20:
[----:B--2---:R2:W1:Y:S02]  /*7e80*/  SYNCS.PHASECHK.TRANS64.TRYWAIT P0, [R3+URZ+0x170], R2 ;  /* 0x00017002030075a7 */ /* 0x00446400080011ff */
[----:B-1----:R-:W-:Y:S05]  /*7e90*/  @!P0 NANOSLEEP.SYNCS 0x989680 ;  /* 0x009896800000895d */ /* 0x002fea0003900000 */
[----:B------:R-:W1:Y:S02]  /*7ea0*/  @!P0 SYNCS.PHASECHK.TRANS64 P0, [R3+URZ+0x170], R2 ;  /* 0x00017002030085a7 */ /* 0x000e6400080010ff */
[----:B-1----:R-:W-:Y:S05]  /*7eb0*/  @!P0 BRA `(.L_x_20) ;  /* 0xfffffffc00f08947 */ /* 0x002fea000383ffff */
[----:B------:R-:W-:Y:S05]  /*7ec0*/  BRA `(.L_x_110) ;  /* 0xffffff9800087947 */ /* 0x000fea000383ffff */
.L_x_23:
[----:B-1----:R-:W-:Y:S07]  /*7ed0*/  MOV R2, UR33 ;  /* 0x0000002100027c02 */ /* 0x002fee0008000f00 */
.L_x_111:
[----:B-1----:R1:W2:Y:S02]  /*7ee0*/  SYNCS.PHASECHK.TRANS64.TRYWAIT P0, [R2+URZ+0x70], R5 ;  /* 0x00007005020075a7 */ /* 0x0022a400080011ff */
[----:B--2---:R-:W-:Y:S05]  /*7ef0*/  @!P0 NANOSLEEP.SYNCS 0x989680 ;  /* 0x009896800000895d */ /* 0x004fea0003900000 */
[----:B------:R-:W2:Y:S02]  /*7f00*/  @!P0 SYNCS.PHASECHK.TRANS64 P0, [R2+URZ+0x70], R5 ;  /* 0x00007005020085a7 */ /* 0x000ea400080010ff */
[----:B--2---:R-:W-:Y:S05]  /*7f10*/  @!P0 BRA `(.L_x_111) ;  /* 0xfffffffc00f08947 */ /* 0x004fea000383ffff */
[----:B------:R-:W-:Y:S05]  /*7f20*/  BRA `(.L_x_22) ;  /* 0xffffff9800587947 */ /* 0x000fea000383ffff */
.L_x_29:
[----:B-1----:R-:W-:Y:S07]  /*7f30*/  MOV R2, UR17 ;  /* 0x0000001100027c02 */ /* 0x002fee0008000f00 */
.L_x_112:
[----:B-1----:R1:W2:Y:S02]  /*7f40*/  SYNCS.PHASECHK.TRANS64.TRYWAIT P0, [R2+URZ+0x70], R5 ;  /* 0x00007005020075a7 */ /* 0x0022a400080011ff */
[----:B--2---:R-:W-:Y:S05]  /*7f50*/  @!P0 NANOSLEEP.SYNCS 0x989680 ;  /* 0x009896800000895d */ /* 0x004fea0003900000 */
[----:B------:R-:W2:Y:S02]  /*7f60*/  @!P0 SYNCS.PHASECHK.TRANS64 P0, [R2+URZ+0x70], R5 ;  /* 0x00007005020085a7 */ /* 0x000ea400080010ff */
[----:B--2---:R-:W-:Y:S05]  /*7f70*/  @!P0 BRA `(.L_x_112) ;  /* 0xfffffffc00f08947 */ /* 0x004fea000383ffff */
[----:B------:R-:W-:Y:S05]  /*7f80*/  BRA `(.L_x_28) ;  /* 0xffffff9c00007947 */ /* 0x000fea000383ffff */
.L_x_33:
[----:B-1----:R1:W2:Y:S02]  /*7f90*/  SYNCS.PHASECHK.TRANS64.TRYWAIT P0, [R2+URZ+0x100], R3 ;  /* 0x00010003020075a7 */ /* 0x0022a400080011ff */
[----:B--2---:R-:W-:Y:S05]  /*7fa0*/  @!P0 NANOSLEEP.SYNCS 0x989680 ;  /* 0x009896800000895d */ /* 0x004fea0003900000 */
[----:B------:R-:W2:Y:S02]  /*7fb0*/  @!P0 SYNCS.PHASECHK.TRANS64 P0, [R2+URZ+0x100], R3 ;  /* 0x00010003020085a7 */ /* 0x000ea400080010ff */
[----:B--2---:R-:W-:Y:S05]  /*7fc0*/  @!P0 BRA `(.L_x_33) ;  /* 0xfffffffc00f08947 */ /* 0x004fea000383ffff */
[----:B------:R-:W-:Y:S05]  /*7fd0*/  BRA `(.L_x_113) ;  /* 0xffffff9c00907947 */ /* 0x000fea000383ffff */
.L_x_37:
[----:B----4-:R-:W-:-:S07]  /*7fe0*/  MOV R0, UR5 ;  /* 0x0000000500007c02 */ /* 0x010fce0008000f00 */
.L_x_114:
[----:B-1----:R1:W2:Y:S02]  /*7ff0*/  SYNCS.PHASECHK.TRANS64.TRYWAIT P0, [R0+URZ], R3 ;  /* 0x00000003000075a7 */ /* 0x0022a400080011ff */
[----:B--2---:R-:W-:Y:S05]  /*8000*/  @!P0 NANOSLEEP.SYNCS 0x989680 ;  /* 0x009896800000895d */ /* 0x004fea0003900000 */
[----:B------:R-:W2:Y:S02]  /*8010*/  @!P0 SYNCS.PHASECHK.TRANS64 P0, [R0+URZ], R3 ;  /* 0x00000003000085a7 */ /* 0x000ea400080010ff */
[----:B--2---:R-:W-:Y:S05]  /*8020*/  @!P0 BRA `(.L_x_114) ;  /* 0xfffffffc00f08947 */ /* 0x004fea000383ffff */
[----:B------:R-:W-:Y:S05]  /*8030*/  BRA `(.L_x_115) ;  /* 0xffffffa400007947 */ /* 0x000fea000383ffff */
.L_x_38:
[----:B----4-:R-:W-:-:S07]  /*8040*/  MOV R0, UR5 ;  /* 0x0000000500007c02 */ /* 0x010fce0008000f00 */
.L_x_116:
[----:B-1----:R1:W2:Y:S02]  /*8050*/  SYNCS.PHASECHK.TRANS64.TRYWAIT P0, [R0+URZ], R3 ;  /* 0x00000003000075a7 */ /* 0x0022a400080011ff */
[----:B--2---:R-:W-:Y:S05]  /*8060*/  @!P0 NANOSLEEP.SYNCS 0x989680 ;  /* 0x009896800000895d */ /* 0x004fea0003900000 */
[----:B------:R-:W2:Y:S02]  /*8070*/  @!P0 SYNCS.PHASECHK.TRANS64 P0, [R0+URZ], R3 ;  /* 0x00000003000085a7 */ /* 0x000ea400080010ff */
[----:B--2---:R-:W-:Y:S05]  /*8080*/  @!P0 BRA `(.L_x_116) ;  /* 0xfffffffc00f08947 */ /* 0x004fea000383ffff */
[----:B------:R-:W-:Y:S05]  /*8090*/  BRA `(.L_x_117) ;  /* 0xffffffa4000c7947 */ /* 0x000fea000383ffff */
.L_x_39:
[----:B----4-:R-:W-:-:S07]  /*80a0*/  MOV R0, UR5 ;  /* 0x0000000500007c02 */ /* 0x010fce0008000f00 */
.L_x_118:
[----:B-1----:R1:W2:Y:S02]  /*80b0*/  SYNCS.PHASECHK.TRANS64.TRYWAIT P0, [R0+URZ], R3 ;  /* 0x00000003000075a7 */ /* 0x0022a400080011ff */
[----:B--2---:R-:W-:Y:S05]  /*80c0*/  @!P0 NANOSLEEP.SYNCS 0x989680 ;  /* 0x009896800000895d */ /* 0x004fea0003900000 */
[----:B------:R-:W2:Y:S02]  /*80d0*/  @!P0 SYNCS.PHASECHK.TRANS64 P0, [R0+URZ], R3 ;  /* 0x00000003000085a7 */ /* 0x000ea400080010ff */
[----:B--2---:R-:W-:Y:S05]  /*80e0*/  @!P0 BRA `(.L_x_118) ;  /* 0xfffffffc00f08947 */ /* 0x004fea000383ffff */
[----:B------:R-:W-:Y:S05]  /*80f0*/  BRA `(.L_x_119) ;  /* 0xffffffa400187947 */ /* 0x000fea000383ffff */
.L_x_40:
[----:B----4-:R-:W-:-:S07]  /*8100*/  MOV R0, UR5 ;  /* 0x0000000500007c02 */ /* 0x010fce0008000f00 */
.L_x_120:
[----:B-1----:R1:W2:Y:S02]  /*8110*/  SYNCS.PHASECHK.TRANS64.TRYWAIT P0, [R0+URZ], R3 ;  /* 0x00000003000075a7 */ /* 0x0022a400080011ff */
[----:B--2---:R-:W-:Y:S05]  /*8120*/  @!P0 NANOSLEEP.SYNCS 0x989680 ;  /* 0x009896800000895d */ /* 0x004fea0003900000 */
[----:B------:R-:W2:Y:S02]  /*8130*/  @!P0 SYNCS.PHASECHK.TRANS64 P0, [R0+URZ], R3 ;  /* 0x00000003000085a7 */ /* 0x000ea400080010ff */
[----:B--2---:R-:W-:Y:S05]  /*8140*/  @!P0 BRA `(.L_x_120) ;  /* 0xfffffffc00f08947 */ /* 0x004fea000383ffff */
[----:B------:R-:W-:Y:S05]  /*8150*/  BRA `(.L_x_121) ;  /* 0xffffffa400247947 */ /* 0x000fea000383ffff */
.L_x_41:
[----:B----4-:R-:W-:-:S07]  /*8160*/  MOV R0, UR5 ;  /* 0x0000000500007c02 */ /* 0x010fce0008000f00 */
.L_x_122:
[----:B-1----:R1:W2:Y:S02]  /*8170*/  SYNCS.PHASECHK.TRANS64.TRYWAIT P0, [R0+URZ], R3 ;  /* 0x00000003000075a7 */ /* 0x0022a400080011ff */
[----:B--2---:R-:W-:Y:S05]  /*8180*/  @!P0 NANOSLEEP.SYNCS 0x989680 ;  /* 0x009896800000895d */ /* 0x004fea0003900000 */
[----:B------:R-:W2:Y:S02]  /*8190*/  @!P0 SYNCS.PHASECHK.TRANS64 P0, [R0+URZ], R3 ;  /* 0x00000003000085a7 */ /* 0x000ea400080010ff */
[----:B--2---:R-:W-:Y:S05]  /*81a0*/  @!P0 BRA `(.L_x_122) ;  /* 0xfffffffc00f08947 */ /* 0x004fea000383ffff */
[----:B------:R-:W-:Y:S05]  /*81b0*/  BRA `(.L_x_123) ;  /* 0xffffffa400307947 */ /* 0x000fea000383ffff */
.L_x_42:
[----:B----4-:R-:W-:-:S07]  /*81c0*/  MOV R0, UR5 ;  /* 0x0000000500007c02 */ /* 0x010fce0008000f00 */
.L_x_124:
[----:B-1----:R1:W2:Y:S02]  /*81d0*/  SYNCS.PHASECHK.TRANS64.TRYWAIT P0, [R0+URZ], R3 ;  /* 0x00000003000075a7 */ /* 0x0022a400080011ff */
[----:B--2---:R-:W-:Y:S05]  /*81e0*/  @!P0 NANOSLEEP.SYNCS 0x989680 ;  /* 0x009896800000895d */ /* 0x004fea0003900000 */
[----:B------:R-:W2:Y:S02]  /*81f0*/  @!P0 SYNCS.PHASECHK.TRANS64 P0, [R0+URZ], R3 ;  /* 0x00000003000085a7 */ /* 0x000ea400080010ff */
[----:B--2---:R-:W-:Y:S05]  /*8200*/  @!P0 BRA `(.L_x_124) ;  /* 0xfffffffc00f08947 */ /* 0x004fea000383ffff */
[----:B------:R-:W-:Y:S05]  /*8210*/  BRA `(.L_x_125) ;  /* 0xffffffa4003c7947 */ /* 0x000fea000383ffff */
.L_x_43:
[----:B----4-:R-:W-:-:S07]  /*8220*/  MOV R0, UR5 ;  /* 0x0000000500007c02 */ /* 0x010fce0008000f00 */
.L_x_126:
[----:B-1----:R1:W2:Y:S02]  /*8230*/  SYNCS.PHASECHK.TRANS64.TRYWAIT P0, [R0+URZ], R3 ;  /* 0x00000003000075a7 */ /* 0x0022a400080011ff */
[----:B--2---:R-:W-:Y:S05]  /*8240*/  @!P0 NANOSLEEP.SYNCS 0x989680 ;  /* 0x009896800000895d */ /* 0x004fea0003900000 */
[----:B------:R-:W2:Y:S02]  /*8250*/  @!P0 SYNCS.PHASECHK.TRANS64 P0, [R0+URZ], R3 ;  /* 0x00000003000085a7 */ /* 0x000ea400080010ff */
[----:B--2---:R-:W-:Y:S05]  /*8260*/  @!P0 BRA `(.L_x_126) ;  /* 0xfffffffc00f08947 */ /* 0x004fea000383ffff */
[----:B------:R-:W-:Y:S05]  /*8270*/  BRA `(.L_x_127) ;  /* 0xffffffa400487947 */ /* 0x000fea000383ffff */
.L_x_44:
[----:B----4-:R-:W-:-:S07]  /*8280*/  MOV R0, UR5 ;  /* 0x0000000500007c02 */ /* 0x010fce0008000f00 */
.L_x_128:
[----:B-1----:R1:W2:Y:S02]  /*8290*/  SYNCS.PHASECHK.TRANS64.TRYWAIT P0, [R0+URZ], R3 ;  /* 0x00000003000075a7 */ /* 0x0022a400080011ff */
[----:B--2---:R-:W-:Y:S05]  /*82a0*/  @!P0 NANOSLEEP.SYNCS 0x989680 ;  /* 0x009896800000895d */ /* 0x004fea0003900000 */
[----:B------:R-:W2:Y:S02]  /*82b0*/  @!P0 SYNCS.PHASECHK.TRANS64 P0, [R0+URZ], R3 ;  /* 0x00000003000085a7 */ /* 0x000ea400080010ff */
[----:B--2---:R-:W-:Y:S05]  /*82c0*/  @!P0 BRA `(.L_x_128) ;  /* 0xfffffffc00f08947 */ /* 0x004fea000383ffff */
[----:B------:R-:W-:Y:S05]  /*82d0*/  BRA `(.L_x_129) ;  /* 0xffffffa400547947 */ /* 0x000fea000383ffff */
.L_x_45:
[----:B----4-:R-:W-:-:S07]  /*82e0*/  MOV R0, UR5 ;  /* 0x0000000500007c02 */ /* 0x010fce0008000f00 */
.L_x_130:
[----:B-1----:R1:W2:Y:S02]  /*82f0*/  SYNCS.PHASECHK.TRANS64.TRYWAIT P0, [R0+URZ], R3 ;  /* 0x00000003000075a7 */ /* 0x0022a400080011ff */
[----:B--2---:R-:W-:Y:S05]  /*8300*/  @!P0 NANOSLEEP.SYNCS 0x989680 ;  /* 0x009896800000895d */ /* 0x004fea0003900000 */
[----:B------:R-:W2:Y:S02]  /*8310*/  @!P0 SYNCS.PHASECHK.TRANS64 P0, [R0+URZ], R3 ;  /* 0x00000003000085a7 */ /* 0x000ea400080010ff */
[----:B--2---:R-:W-:Y:S05]  /*8320*/  @!P0 BRA `(.L_x_130) ;  /* 0xfffffffc00f08947 */ /* 0x004fea000383ffff */
[----:B------:R-:W-:Y:S05]  /*8330*/  BRA `(.L_x_131) ;  /* 0xffffffa400607947 */ /* 0x000fea000383ffff */
.L_x_46:
[----:B----4-:R-:W-:-:S07]  /*8340*/  MOV R0, UR5 ;  /* 0x0000000500007c02 */ /* 0x010fce0008000f00 */
.L_x_132:
[----:B-1----:R1:W2:Y:S02]  /*8350*/  SYNCS.PHASECHK.TRANS64.TRYWAIT P0, [R0+URZ], R3 ;  /* 0x00000003000075a7 */ /* 0x0022a400080011ff */
[----:B--2---:R-:W-:Y:S05]  /*8360*/  @!P0 NANOSLEEP.SYNCS 0x989680 ;  /* 0x009896800000895d */ /* 0x004fea0003900000 */
[----:B------:R-:W2:Y:S02]  /*8370*/  @!P0 SYNCS.PHASECHK.TRANS64 P0, [R0+URZ], R3 ;  /* 0x00000003000085a7 */ /* 0x000ea400080010ff */
[----:B--2---:R-:W-:Y:S05]  /*8380*/  @!P0 BRA `(.L_x_132) ;  /* 0xfffffffc00f08947 */ /* 0x004fea000383ffff */
[----:B------:R-:W-:Y:S05]  /*8390*/  BRA `(.L_x_133) ;  /* 0xffffffa4006c7947 */ /* 0x000fea000383ffff */
.L_x_47:
[----:B----4-:R-:W-:-:S07]  /*83a0*/  MOV R0, UR5 ;  /* 0x0000000500007c02 */ /* 0x010fce0008000f00 */
.L_x_134:
[----:B-1----:R1:W2:Y:S02]  /*83b0*/  SYNCS.PHASECHK.TRANS64.TRYWAIT P0, [R0+URZ], R3 ;  /* 0x00000003000075a7 */ /* 0x0022a400080011ff */
[----:B--2---:R-:W-:Y:S05]  /*83c0*/  @!P0 NANOSLEEP.SYNCS 0x989680 ;  /* 0x009896800000895d */ /* 0x004fea0003900000 */
[----:B------:R-:W2:Y:S02]  /*83d0*/  @!P0 SYNCS.PHASECHK.TRANS64 P0, [R0+URZ], R3 ;  /* 0x00000003000085a7 */ /* 0x000ea400080010ff */
[----:B--2---:R-:W-:Y:S05]  /*83e0*/  @!P0 BRA `(.L_x_134) ;  /* 0xfffffffc00f08947 */ /* 0x004fea000383ffff */
[----:B------:R-:W-:Y:S05]  /*83f0*/  BRA `(.L_x_135) ;  /* 0xffffffa400787947 */ /* 0x000fea000383ffff */
.L_x_48:
[----:B----4-:R-:W-:-:S07]  /*8400*/  MOV R0, UR5 ;  /* 0x0000000500007c02 */ /* 0x010fce0008000f00 */
.L_x_136:
[----:B-1----:R1:W2:Y:S02]  /*8410*/  SYNCS.PHASECHK.TRANS64.TRYWAIT P0, [R0+URZ], R3 ;  /* 0x00000003000075a7 */ /* 0x0022a400080011ff */
[----:B--2---:R-:W-:Y:S05]  /*8420*/  @!P0 NANOSLEEP.SYNCS 0x989680 ;  /* 0x009896800000895d */ /* 0x004fea0003900000 */
[----:B------:R-:W2:Y:S02]  /*8430*/  @!P0 SYNCS.PHASECHK.TRANS64 P0, [R0+URZ], R3 ;  /* 0x00000003000085a7 */ /* 0x000ea400080010ff */
[----:B--2---:R-:W-:Y:S05]  /*8440*/  @!P0 BRA `(.L_x_136) ;  /* 0xfffffffc00f08947 */ /* 0x004fea000383ffff */
[----:B------:R-:W-:Y:S05]  /*8450*/  BRA `(.L_x_137) ;  /* 0xffffffa400847947 */ /* 0x000fea000383ffff */
.L_x_49:
[----:B----4-:R-:W-:-:S07]  /*8460*/  MOV R0, UR5 ;  /* 0x0000000500007c02 */ /* 0x010fce0008000f00 */
.L_x_138:
[----:B-1----:R1:W2:Y:S02]  /*8470*/  SYNCS.PHASECHK.TRANS64.TRYWAIT P0, [R0+URZ], R3 ;  /* 0x00000003000075a7 */ /* 0x0022a400080011ff */
[----:B--2---:R-:W-:Y:S05]  /*8480*/  @!P0 NANOSLEEP.SYNCS 0x989680 ;  /* 0x009896800000895d */ /* 0x004fea0003900000 */
[----:B------:R-:W2:Y:S02]  /*8490*/  @!P0 SYNCS.PHASECHK.TRANS64 P0, [R0+URZ], R3 ;  /* 0x00000003000085a7 */ /* 0x000ea400080010ff */
[----:B--2---:R-:W-:Y:S05]  /*84a0*/  @!P0 BRA `(.L_x_138) ;  /* 0xfffffffc00f08947 */ /* 0x004fea000383ffff */
[----:B------:R-:W-:Y:S05]  /*84b0*/  BRA `(.L_x_139) ;  /* 0xffffffa400907947 */ /* 0x000fea000383ffff */
.L_x_52:
[----:B-1----:R1:W2:Y:S02]  /*84c0*/  SYNCS.PHASECHK.TRANS64.TRYWAIT P0, [R0+URZ+0x160], R5 ;  /* 0x00016005000075a7 */ /* 0x0022a400080011ff */
[----:B--2---:R-:W-:Y:S05]  /*84d0*/  @!P0 NANOSLEEP.SYNCS 0x989680 ;  /* 0x009896800000895d */ /* 0x004fea0003900000 */
[----:B------:R-:W2:Y:S02]  /*84e0*/  @!P0 SYNCS.PHASECHK.TRANS64 P0, [R0+URZ+0x160], R5 ;  /* 0x00016005000085a7 */ /* 0x000ea400080010ff */
[----:B--2---:R-:W-:Y:S05]  /*84f0*/  @!P0 BRA `(.L_x_52) ;  /* 0xfffffffc00f08947 */ /* 0x004fea000383ffff */
[----:B------:R-:W-:Y:S05]  /*8500*/  BRA `(.L_x_140) ;  /* 0xffffffa400ec7947 */ /* 0x000fea000383ffff */
.L_x_53:
[----:B------:R-:W-:-:S07]  /*8510*/  MOV R0, UR5 ;  /* 0x0000000500007c02 */ /* 0x000fce0008000f00 */
.L_x_141:
[----:B-1----:R1:W2:Y:S02]  /*8520*/  SYNCS.PHASECHK.TRANS64.TRYWAIT P0, [R0+URZ+0x110], R5 ;  /* 0x00011005000075a7 */ /* 0x0022a400080011ff */
[----:B--2---:R-:W-:Y:S05]  /*8530*/  @!P0 NANOSLEEP.SYNCS 0x989680 ;  /* 0x009896800000895d */ /* 0x004fea0003900000 */
[----:B------:R-:W2:Y:S02]  /*8540*/  @!P0 SYNCS.PHASECHK.TRANS64 P0, [R0+URZ+0x110], R5 ;  /* 0x00011005000085a7 */ /* 0x000ea400080010ff */
[----:B--2---:R-:W-:Y:S05]  /*8550*/  @!P0 BRA `(.L_x_141) ;  /* 0xfffffffc00f08947 */ /* 0x004fea000383ffff */
[----:B------:R-:W-:Y:S05]  /*8560*/  BRA `(.L_x_142) ;  /* 0xffffffa400fc7947 */ /* 0x000fea000383ffff */
.L_x_54:
[----:B-1----:R1:W2:Y:S02]  /*8570*/  SYNCS.PHASECHK.TRANS64.TRYWAIT P1, [R0+URZ+0x100], R5 ;  /* 0x00010005000075a7 */ /* 0x0022a400080211ff */
[----:B--2---:R-:W-:Y:S05]  /*8580*/  @!P1 NANOSLEEP.SYNCS 0x989680 ;  /* 0x009896800000995d */ /* 0x004fea0003900000 */
[----:B------:R-:W2:Y:S02]  /*8590*/  @!P1 SYNCS.PHASECHK.TRANS64 P1, [R0+URZ+0x100], R5 ;  /* 0x00010005000095a7 */ /* 0x000ea400080210ff */
[----:B--2---:R-:W-:Y:S05]  /*85a0*/  @!P1 BRA `(.L_x_54) ;  /* 0xfffffffc00f09947 */ /* 0x004fea000383ffff */
[----:B------:R-:W-:Y:S05]  /*85b0*/  BRA `(.L_x_143) ;  /* 0xffffffa8002c7947 */ /* 0x000fea000383ffff */
.L_x_57:
[----:B------:R-:W-:-:S07]  /*85c0*/  MOV R0, UR5 ;  /* 0x0000000500007c02 */ /* 0x000fce0008000f00 */
.L_x_144:
[----:B-1----:R1:W2:Y:S02]  /*85d0*/  SYNCS.PHASECHK.TRANS64.TRYWAIT P0, [R0+URZ+0x110], R3 ;  /* 0x00011003000075a7 */ /* 0x0022a400080011ff */
[----:B--2---:R-:W-:Y:S05]  /*85e0*/  @!P0 NANOSLEEP.SYNCS 0x989680 ;  /* 0x009896800000895d */ /* 0x004fea0003900000 */
[----:B------:R-:W2:Y:S02]  /*85f0*/  @!P0 SYNCS.PHASECHK.TRANS64 P0, [R0+URZ+0x110], R3 ;  /* 0x00011003000085a7 */ /* 0x000ea400080010ff */
[----:B--2---:R-:W-:Y:S05]  /*8600*/  @!P0 BRA `(.L_x_144) ;  /* 0xfffffffc00f08947 */ /* 0x004fea000383ffff */
[----:B------:R-:W-:Y:S05]  /*8610*/  BRA `(.L_x_56) ;  /* 0xffffffa800807947 */ /* 0x000fea000383ffff */
.L_x_64:
[----:B-1----:R1:W2:Y:S02]  /*8620*/  SYNCS.PHASECHK.TRANS64.TRYWAIT P1, [R0+URZ+0x100], R5 ;  /* 0x00010005000075a7 */ /* 0x0022a400080211ff */
[----:B--2---:R-:W-:Y:S05]  /*8630*/  @!P1 NANOSLEEP.SYNCS 0x989680 ;  /* 0x009896800000995d */ /* 0x004fea0003900000 */
[----:B------:R-:W2:Y:S02]  /*8640*/  @!P1 SYNCS.PHASECHK.TRANS64 P1, [R0+URZ+0x100], R5 ;  /* 0x00010005000095a7 */ /* 0x000ea400080210ff */
[----:B--2---:R-:W-:Y:S05]  /*8650*/  @!P1 BRA `(.L_x_64) ;  /* 0xfffffffc00f09947 */ /* 0x004fea000383ffff */
[----:B------:R-:W-:Y:S05]  /*8660*/  BRA `(.L_x_145) ;  /* 0xffffffac00e07947 */ /* 0x000fea000383ffff */
.L_x_65:
[----:B------:R-:W-:-:S07]  /*8670*/  MOV R3, UR14 ;  /* 0x0000000e00037c02 */ /* 0x000fce0008000f00 */
.L_x_146:
[----:B-1----:R1:W2:Y:S02]  /*8680*/  SYNCS.PHASECHK.TRANS64.TRYWAIT P0, [R3+URZ+0x140], R0 ;  /* 0x00014000030075a7 */ /* 0x0022a400080011ff */
[----:B--2---:R-:W-:Y:S05]  /*8690*/  @!P0 NANOSLEEP.SYNCS 0x989680 ;  /* 0x009896800000895d */ /* 0x004fea0003900000 */
[----:B------:R-:W2:Y:S02]  /*86a0*/  @!P0 SYNCS.PHASECHK.TRANS64 P0, [R3+URZ+0x140], R0 ;  /* 0x00014000030085a7 */ /* 0x000ea400080010ff */
[----:B--2---:R-:W-:Y:S05]  /*86b0*/  @!P0 BRA `(.L_x_146) ;  /* 0xfffffffc00f08947 */ /* 0x004fea000383ffff */
[----:B------:R-:W-:Y:S05]  /*86c0*/  BRA `(.L_x_147) ;  /* 0xffffffb0002c7947 */ /* 0x000fea000383ffff */
.L_x_68:
[----:B------:R-:W-:Y:S07]  /*86d0*/  MOV R0, UR7 ;  /* 0x0000000700007c02 */ /* 0x000fee0008000f00 */
.L_x_148:
[----:B-1----:R1:W2:Y:S02]  /*86e0*/  SYNCS.PHASECHK.TRANS64.TRYWAIT P0, [R0+URZ], R3 ;  /* 0x00000003000075a7 */ /* 0x0022a400080011ff */
[----:B--2---:R-:W-:Y:S05]  /*86f0*/  @!P0 NANOSLEEP.SYNCS 0x989680 ;  /* 0x009896800000895d */ /* 0x004fea0003900000 */
[----:B------:R-:W2:Y:S02]  /*8700*/  @!P0 SYNCS.PHASECHK.TRANS64 P0, [R0+URZ], R3 ;  /* 0x00000003000085a7 */ /* 0x000ea400080010ff */
[----:B--2---:R-:W-:Y:S05]  /*8710*/  @!P0 BRA `(.L_x_148) ;  /* 0xfffffffc00f08947 */ /* 0x004fea000383ffff */
[----:B------:R-:W-:Y:S05]  /*8720*/  BRA `(.L_x_67) ;  /* 0xffffffb000487947 */ /* 0x000fea000383ffff */
.L_x_71:
[----:B------:R-:W-:-:S07]  /*8730*/  MOV R0, UR5 ;  /* 0x0000000500007c02 */ /* 0x000fce0008000f00 */
.L_x_149:
[----:B--2---:R2:W3:Y:S02]  /*8740*/  SYNCS.PHASECHK.TRANS64.TRYWAIT P0, [R0+URZ], R3 ;  /* 0x00000003000075a7 */ /* 0x0044e400080011ff */
[----:B---3--:R-:W-:Y:S05]  /*8750*/  @!P0 NANOSLEEP.SYNCS 0x989680 ;  /* 0x009896800000895d */ /* 0x008fea0003900000 */
[----:B------:R-:W3:Y:S02]  /*8760*/  @!P0 SYNCS.PHASECHK.TRANS64 P0, [R0+URZ], R3 ;  /* 0x00000003000085a7 */ /* 0x000ee400080010ff */
[----:B---3--:R-:W-:Y:S05]  /*8770*/  @!P0 BRA `(.L_x_149) ;  /* 0xfffffffc00f08947 */ /* 0x008fea000383ffff */
[----:B------:R-:W-:Y:S05]  /*8780*/  BRA `(.L_x_150) ;  /* 0xffffffb000fc7947 */ /* 0x000fea000383ffff */
.L_x_72:
[----:B------:R-:W-:-:S07]  /*8790*/  MOV R0, UR5 ;  /* 0x0000000500007c02 */ /* 0x000fce0008000f00 */
.L_x_151:
[----:B--2---:R2:W3:Y:S02]  /*87a0*/  SYNCS.PHASECHK.TRANS64.TRYWAIT P0, [R0+URZ], R3 ;  /* 0x00000003000075a7 */ /* 0x0044e400080011ff */
[----:B---3--:R-:W-:Y:S05]  /*87b0*/  @!P0 NANOSLEEP.SYNCS 0x989680 ;  /* 0x009896800000895d */ /* 0x008fea0003900000 */
[----:B------:R-:W3:Y:S02]  /*87c0*/  @!P0 SYNCS.PHASECHK.TRANS64 P0, [R0+URZ], R3 ;  /* 0x00000003000085a7 */ /* 0x000ee400080010ff */
[----:B---3--:R-:W-:Y:S05]  /*87d0*/  @!P0 BRA `(.L_x_151) ;  /* 0xfffffffc00f08947 */ /* 0x008fea000383ffff */
[----:B------:R-:W-:Y:S05]  /*87e0*/  BRA `(.L_x_152) ;  /* 0xffffffb400087947 */ /* 0x000fea000383ffff */
.L_x_73:
[----:B------:R-:W-:-:S07]  /*87f0*/  MOV R0, UR5 ;  /* 0x0000000500007c02 */ /* 0x000fce0008000f00 */
.L_x_153:
[----:B--2---:R2:W3:Y:S02]  /*8800*/  SYNCS.PHASECHK.TRANS64.TRYWAIT P0, [R0+URZ], R3 ;  /* 0x00000003000075a7 */ /* 0x0044e400080011ff */
[----:B---3--:R-:W-:Y:S05]  /*8810*/  @!P0 NANOSLEEP.SYNCS 0x989680 ;  /* 0x009896800000895d */ /* 0x008fea0003900000 */
[----:B------:R-:W3:Y:S02]  /*8820*/  @!P0 SYNCS.PHASECHK.TRANS64 P0, [R0+URZ], R3 ;  /* 0x00000003000085a7 */ /* 0x000ee400080010ff */
[----:B---3--:R-:W-:Y:S05]  /*8830*/  @!P0 BRA `(.L_x_153) ;  /* 0xfffffffc00f08947 */ /* 0x008fea000383ffff */
[----:B------:R-:W-:Y:S05]  /*8840*/  BRA `(.L_x_154) ;  /* 0xffffffb400147947 */ /* 0x000fea000383ffff */
.L_x_74:
[----:B------:R-:W-:-:S07]  /*8850*/  MOV R0, UR6 ;  /* 0x0000000600007c02 */ /* 0x000fce0008000f00 */
.L_x_155:
[----:B--2---:R2:W3:Y:S02]  /*8860*/  SYNCS.PHASECHK.TRANS64.TRYWAIT P0, [R0+URZ], R3 ;  /* 0x00000003000075a7 */ /* 0x0044e400080011ff */
[----:B---3--:R-:W-:Y:S05]  /*8870*/  @!P0 NANOSLEEP.SYNCS 0x989680 ;  /* 0x009896800000895d */ /* 0x008fea0003900000 */
[----:B------:R-:W3:Y:S02]  /*8880*/  @!P0 SYNCS.PHASECHK.TRANS64 P0, [R0+URZ], R3 ;  /* 0x00000003000085a7 */ /* 0x000ee400080010ff */
[----:B---3--:R-:W-:Y:S05]  /*8890*/  @!P0 BRA `(.L_x_155) ;  /* 0xfffffffc00f08947 */ /* 0x008fea000383ffff */
[----:B------:R-:W-:Y:S05]  /*88a0*/  BRA `(.L_x_156) ;  /* 0xffffffb400207947 */ /* 0x000fea000383ffff */
.L_x_79:
[----:B--2---:R2:W3:Y:S02]  /*88b0*/  SYNCS.PHASECHK.TRANS64.TRYWAIT P0, [R0+URZ+0x100], R3 ;  /* 0x00010003000075a7 */ /* 0x0044e400080011ff */
[----:B---3--:R-:W-:Y:S05]  /*88c0*/  @!P0 NANOSLEEP.SYNCS 0x989680 ;  /* 0x009896800000895d */ /* 0x008fea0003900000 */
[----:B------:R-:W3:Y:S02]  /*88d0*/  @!P0 SYNCS.PHASECHK.TRANS64 P0, [R0+URZ+0x100], R3 ;  /* 0x00010003000085a7 */ /* 0x000ee400080010ff */
[----:B---3--:R-:W-:Y:S05]  /*88e0*/  @!P0 BRA `(.L_x_79) ;  /* 0xfffffffc00f08947 */ /* 0x008fea000383ffff */
[----:B------:R-:W-:Y:S05]  /*88f0*/  BRA `(.L_x_157) ;  /* 0xffffffb8001c7947 */ /* 0x000fea000383ffff */
.L_x_82:
[----:B------:R-:W-:Y:S07]  /*8900*/  MOV R0, UR7 ;  /* 0x0000000700007c02 */ /* 0x000fee0008000f00 */
.L_x_158:
[----:B--2---:R2:W3:Y:S02]  /*8910*/  SYNCS.PHASECHK.TRANS64.TRYWAIT P0, [R0+URZ+0xf8], R3 ;  /* 0x0000f803000075a7 */ /* 0x0044e400080011ff */
[----:B---3--:R-:W-:Y:S05]  /*8920*/  @!P0 NANOSLEEP.SYNCS 0x989680 ;  /* 0x009896800000895d */ /* 0x008fea0003900000 */
[----:B------:R-:W3:Y:S02]  /*8930*/  @!P0 SYNCS.PHASECHK.TRANS64 P0, [R0+URZ+0xf8], R3 ;  /* 0x0000f803000085a7 */ /* 0x000ee400080010ff */
[----:B---3--:R-:W-:Y:S05]  /*8940*/  @!P0 BRA `(.L_x_158) ;  /* 0xfffffffc00f08947 */ /* 0x008fea000383ffff */
[----:B------:R-:W-:Y:S05]  /*8950*/  BRA `(.L_x_81) ;  /* 0xffffffbc00087947 */ /* 0x000fea000383ffff */
.L_x_85:
[----:B------:R-:W-:Y:S07]  /*8960*/  MOV R3, UR7 ;  /* 0x0000000700037c02 */ /* 0x000fee0008000f00 */
.L_x_159:
[----:B-1----:R1:W2:Y:S02]  /*8970*/  SYNCS.PHASECHK.TRANS64.TRYWAIT P2, [R3+URZ+0xe8], R26 ;  /* 0x0000e81a030075a7 */ /* 0x0022a400080411ff */
[----:B--2---:R-:W-:Y:S05]  /*8980*/  @!P2 NANOSLEEP.SYNCS 0x989680 ;  /* 0x009896800000a95d */ /* 0x004fea0003900000 */
[----:B------:R-:W2:Y:S02]  /*8990*/  @!P2 SYNCS.PHASECHK.TRANS64 P2, [R3+URZ+0xe8], R26 ;  /* 0x0000e81a0300a5a7 */ /* 0x000ea400080410ff */
[----:B--2---:R-:W-:Y:S05]  /*89a0*/  @!P2 BRA `(.L_x_159) ;  /* 0xfffffffc00f0a947 */ /* 0x004fea000383ffff */
[----:B------:R-:W-:Y:S05]  /*89b0*/  BRA `(.L_x_160) ;  /* 0xffffffbc009c7947 */ /* 0x000fea000383ffff */
.L_x_88:
[----:B--2---:R2:W4:Y:S02]  /*89c0*/  SYNCS.PHASECHK.TRANS64.TRYWAIT P0, [R0+URZ+0x100], R3 ;  /* 0x00010003000075a7 */ /* 0x00452400080011ff */
[----:B----4-:R-:W-:Y:S05]  /*89d0*/  @!P0 NANOSLEEP.SYNCS 0x989680 ;  /* 0x009896800000895d */ /* 0x010fea0003900000 */
[----:B------:R-:W4:Y:S02]  /*89e0*/  @!P0 SYNCS.PHASECHK.TRANS64 P0, [R0+URZ+0x100], R3 ;  /* 0x00010003000085a7 */ /* 0x000f2400080010ff */
[----:B----4-:R-:W-:Y:S05]  /*89f0*/  @!P0 BRA `(.L_x_88) ;  /* 0xfffffffc00f08947 */ /* 0x010fea000383ffff */
[----:B------:R-:W-:Y:S05]  /*8a00*/  BRA `(.L_x_161) ;  /* 0xffffffc400507947 */ /* 0x000fea000383ffff */
.L_x_99:
[----:B-1----:R-:W-:Y:S04]  /*8a10*/  MOV R0, UR41 ;  /* 0x0000002900007c02 */ /* 0x002fe80008000f00 */
[----:B------:R1:W2:Y:S03]  /*8a20*/  SYNCS.PHASECHK.TRANS64.TRYWAIT P1, [R0+URZ+0xe0], R3 ;  /* 0x0000e003000075a7 */ /* 0x0002a600080211ff */
[----:B--2---:R-:W-:Y:S05]  /*8a30*/  @!P1 NANOSLEEP.SYNCS 0x989680 ;  /* 0x009896800000995d */ /* 0x004fea0003900000 */
[----:B------:R-:W2:Y:S02]  /*8a40*/  @!P1 SYNCS.PHASECHK.TRANS64 P1, [R0+URZ+0xe0], R3 ;  /* 0x0000e003000095a7 */ /* 0x000ea400080210ff */
[----:B--2---:R-:W-:Y:S05]  /*8a50*/  @!P1 BRA `(.L_x_99) ;  /* 0xfffffffc00ec9947 */ /* 0x004fea000383ffff */
[----:B------:R-:W-:Y:S05]  /*8a60*/  BRA `(.L_x_98) ;  /* 0xffffffd000587947 */ /* 0x000fea000383ffff */
.L_x_101:
[----:B------:R1:W1:Y:S02]  /*8a70*/  SYNCS.PHASECHK.TRANS64.TRYWAIT P1, [R16+URZ+0x120], R9 ;  /* 0x00012009100075a7 */ /* 0x00026400080211ff */
[----:B-1----:R-:W-:Y:S05]  /*8a80*/  @!P1 NANOSLEEP.SYNCS 0x989680 ;  /* 0x009896800000995d */ /* 0x002fea0003900000 */
[----:B------:R-:W1:Y:S02]  /*8a90*/  @!P1 SYNCS.PHASECHK.TRANS64 P1, [R16+URZ+0x120], R9 ;  /* 0x00012009100095a7 */ /* 0x000e6400080210ff */
[----:B-1----:R-:W-:Y:S05]  /*8aa0*/  @!P1 BRA `(.L_x_101) ;  /* 0xfffffffc00f09947 */ /* 0x002fea000383ffff */
[----:B------:R-:W-:Y:S05]  /*8ab0*/  BRA `(.L_x_100) ;  /* 0xffffffd000b87947 */ /* 0x000fea000383ffff */
        .weak           $__internal_0_$__cuda_sm10x_tcgen05_guardrail_trap_col_being_dealloced_not_returned_by_alloc
        .type           $__internal_0_$__cuda_sm10x_tcgen05_guardrail_trap_col_being_dealloced_not_returned_by_alloc,@function
        .size           $__internal_0_$__cuda_sm10x_tcgen05_guardrail_trap_col_being_dealloced_not_returned_by_alloc,($__internal_1_$__cuda_sm10x_tcgen05_guardrail_trap_phase_invalid_during_alloc - $__internal_0_$__cuda_sm10x_tcgen05_guardrail_trap_col_being_dealloced_not_returned_by_alloc)
$__internal_0_$__cuda_sm10x_tcgen05_guardrail_trap_col_being_dealloced_not_returned_by_alloc:
[----:B------:R-:W-:Y:S05]  /*8ac0*/  BPT.TRAP 0x1 ;  /* 0x000000040000795c */ /* 0x000fea0000300000 */
[----:B------:R-:W-:-:S04]  /*8ad0*/  HFMA2 R3, -RZ, RZ, 0, 0 ;  /* 0x00000000ff037431 */ /* 0x000fc800000001ff */
[----:B------:R-:W-:Y:S05]  /*8ae0*/  RET.REL.NODEC R2 `(_ZN7cutlass13device_kernelINS_4gemm6kernel13GemmUniversalIN4cute5tupleIJiiiiEEENS1_10collective13CollectiveMmaINS1_35MainloopSm100TmaUmmaWarpSpecializedILi14ELi2ELi4ENS5_IJNS4_1CILi1EEESB_SB_EEEEENS5_IJNSA_ILi64EEENSA_ILi160EEESE_EEEaNS5_IJlSB_lEEEaSH_NS4_8TiledMMAINS4_8MMA_AtomIJNS4_15SM100_MMA_S8_SSIaaiLi64ELi160ELNS4_4UMMA5MajorE0ELSM_0ELNSL_8SaturateE0EEEEEENS4_6LayoutISC_NS5_IJNSA_ILi0EEESR_SR_EEEEENS5_IJNS4_10UnderscoreESU_SU_EEEEENS4_13SM90_TMA_LOADENS4_14ComposedLayoutINS4_7SwizzleILi2ELi4ELi3EEENS4_18smem_ptr_flag_bitsILi8EEENSQ_INS5_IJNSA_ILi8EEESE_EEENS5_IJSE_SB_EEEEEEEvNS4_8identityESX_S17_vS18_EENS_8epilogue10collective18CollectiveEpilogueINS1A_23Sm100TmaWarpSpecializedILi1ELi1ELi80ELb0ELb0EEEJSG_NS5_IJNSQ_ISE_SB_EENSQ_ISF_SB_EEEEEaSH_aSH_NS1A_6fusion15FusionCallbacksIS1E_NS1I_17LinearCombinationIaiaiLNS_15FloatRoundStyleE2EEESG_S1H_JEEENS4_5SM1004TMEM4LOAD26SM100_TMEM_LOAD_16dp32b16xESX_NSY_INSZ_ILi1ELi4ELi3EEES12_NSQ_INS5_IJS13_NSA_ILi32EEEEEENS5_IJS1T_SB_EEEEEEENS4_39AutoVectorizingCopyWithAssumedAlignmentILi128EEENS4_14SM90_TMA_STOREES1X_S1Z_S1Z_EEEvvEEEEvNT_6ParamsE) ;  /* 0xffffff7402447950 */ /* 0x000fea0003c3ffff */
        .weak           $__internal_1_$__cuda_sm10x_tcgen05_guardrail_trap_phase_invalid_during_alloc
        .type           $__internal_1_$__cuda_sm10x_tcgen05_guardrail_trap_phase_invalid_during_alloc,@function
        .size           $__internal_1_$__cuda_sm10x_tcgen05_guardrail_trap_phase_invalid_during_alloc,($__internal_2_$__cuda_sm10x_tcgen05_guardrail_trap_unallocated_columns_being_dealloced - $__internal_1_$__cuda_sm10x_tcgen05_guardrail_trap_phase_invalid_during_alloc)
$__internal_1_$__cuda_sm10x_tcgen05_guardrail_trap_phase_invalid_during_alloc:
[----:B------:R-:W-:Y:S05]  /*8af0*/  BPT.TRAP 0x1 ;  /* 0x000000040000795c */ /* 0x000fea0000300000 */
[----:B------:R-:W-:-:S04]  /*8b00*/  MOV R3, 0x0 ;  /* 0x0000000000037802 */ /* 0x000fc80000000f00 */
[----:B------:R-:W-:Y:S05]  /*8b10*/  RET.REL.NODEC R2 `(_ZN7cutlass13device_kernelINS_4gemm6kernel13GemmUniversalIN4cute5tupleIJiiiiEEENS1_10collective13CollectiveMmaINS1_35MainloopSm100TmaUmmaWarpSpecializedILi14ELi2ELi4ENS5_IJNS4_1CILi1EEESB_SB_EEEEENS5_IJNSA_ILi64EEENSA_ILi160EEESE_EEEaNS5_IJlSB_lEEEaSH_NS4_8TiledMMAINS4_8MMA_AtomIJNS4_15SM100_MMA_S8_SSIaaiLi64ELi160ELNS4_4UMMA5MajorE0ELSM_0ELNSL_8SaturateE0EEEEEENS4_6LayoutISC_NS5_IJNSA_ILi0EEESR_SR_EEEEENS5_IJNS4_10UnderscoreESU_SU_EEEEENS4_13SM90_TMA_LOADENS4_14ComposedLayoutINS4_7SwizzleILi2ELi4ELi3EEENS4_18smem_ptr_flag_bitsILi8EEENSQ_INS5_IJNSA_ILi8EEESE_EEENS5_IJSE_SB_EEEEEEEvNS4_8identityESX_S17_vS18_EENS_8epilogue10collective18CollectiveEpilogueINS1A_23Sm100TmaWarpSpecializedILi1ELi1ELi80ELb0ELb0EEEJSG_NS5_IJNSQ_ISE_SB_EENSQ_ISF_SB_EEEEEaSH_aSH_NS1A_6fusion15FusionCallbacksIS1E_NS1I_17LinearCombinationIaiaiLNS_15FloatRoundStyleE2EEESG_S1H_JEEENS4_5SM1004TMEM4LOAD26SM100_TMEM_LOAD_16dp32b16xESX_NSY_INSZ_ILi1ELi4ELi3EEES12_NSQ_INS5_IJS13_NSA_ILi32EEEEEENS5_IJS1T_SB_EEEEEEENS4_39AutoVectorizingCopyWithAssumedAlignmentILi128EEENS4_14SM90_TMA_STOREES1X_S1Z_S1Z_EEEvvEEEEvNT_6ParamsE) ;  /* 0xffffff7402387950 */ /* 0x000fea0003c3ffff */
        .weak           $__internal_2_$__cuda_sm10x_tcgen05_guardrail_trap_unallocated_columns_being_dealloced
        .type           $__internal_2_$__cuda_sm10x_tcgen05_guardrail_trap_unallocated_columns_being_dealloced,@function
        .size           $__internal_2_$__cuda_sm10x_tcgen05_guardrail_trap_unallocated_columns_being_dealloced,(.L_x_163 - $__internal_2_$__cuda_sm10x_tcgen05_guardrail_trap_unallocated_columns_being_dealloced)
$__internal_2_$__cuda_sm10x_tcgen05_guardrail_trap_unallocated_columns_being_dealloced:
[----:B------:R-:W-:Y:S05]  /*8b20*/  BPT.TRAP 0x1 ;  /* 0x000000040000795c */ /* 0x000fea0000300000 */
[----:B------:R-:W-:-:S04]  /*8b30*/  HFMA2 R3, -RZ, RZ, 0, 0 ;  /* 0x00000000ff037431 */ /* 0x000fc800000001ff */
[----:B------:R-:W-:Y:S05]  /*8b40*/  RET.REL.NODEC R2 `(_ZN7cutlass13device_kernelINS_4gemm6kernel13GemmUniversalIN4cute5tupleIJiiiiEEENS1_10collective13CollectiveMmaINS1_35MainloopSm100TmaUmmaWarpSpecializedILi14ELi2ELi4ENS5_IJNS4_1CILi1EEESB_SB_EEEEENS5_IJNSA_ILi64EEENSA_ILi160EEESE_EEEaNS5_IJlSB_lEEEaSH_NS4_8TiledMMAINS4_8MMA_AtomIJNS4_15SM100_MMA_S8_SSIaaiLi64ELi160ELNS4_4UMMA5MajorE0ELSM_0ELNSL_8SaturateE0EEEEEENS4_6LayoutISC_NS5_IJNSA_ILi0EEESR_SR_EEEEENS5_IJNS4_10UnderscoreESU_SU_EEEEENS4_13SM90_TMA_LOADENS4_14ComposedLayoutINS4_7SwizzleILi2ELi4ELi3EEENS4_18smem_ptr_flag_bitsILi8EEENSQ_INS5_IJNSA_ILi8EEESE_EEENS5_IJSE_SB_EEEEEEEvNS4_8identityESX_S17_vS18_EENS_8epilogue10collective18CollectiveEpilogueINS1A_23Sm100TmaWarpSpecializedILi1ELi1ELi80ELb0ELb0EEEJSG_NS5_IJNSQ_ISE_SB_EENSQ_ISF_SB_EEEEEaSH_aSH_NS1A_6fusion15FusionCallbacksIS1E_NS1I_17LinearCombinationIaiaiLNS_15FloatRoundStyleE2EEESG_S1H_JEEENS4_5SM1004TMEM4LOAD26SM100_TMEM_LOAD_16dp32b16xESX_NSY_INSZ_ILi1ELi4ELi3EEES12_NSQ_INS5_IJS13_NSA_ILi32EEEEEENS5_IJS1T_SB_EEEEEEENS4_39AutoVectorizingCopyWithAssumedAlignmentILi128EEENS4_14SM90_TMA_STOREES1X_S1Z_S1Z_EEEvvEEEEvNT_6ParamsE) ;  /* 0xffffff74022c7950 */ /* 0x000fea0003c3ffff */
.L_x_162:
[----:B------:R-:W-:-:S00]  /*8b50*/  BRA `(.L_x_162) ;  /* 0xfffffffc00fc7947 */ /* 0x000fc0000383ffff */
[----:B------:R-:W-:-:S00]  /*8b60*/  NOP ;  /* 0x0000000000007918 */ /* 0x000fc00000000000 */
        /* <DEDUP_REMOVED lines=9> */
.L_x_163:


//--------------------- .nv.global.init           --------------------------
	.section	.nv.global.init,"aw",@progbits
.nv.global.init:
	.type		$str$27,@object
	.size		$str$27,($str$28 - $str$27)
$str$27:
        /*0000*/ 	.byte	0x28, 0x61, 0x64, 0x64, 0x72, 0x65, 0x73, 0x73, 0x20, 0x26, 0x20, 0x6d, 0x61, 0x73, 0x6b, 0x29
        /*0010*/ 	.byte	0x20, 0x3d, 0x3d, 0x20, 0x30, 0x00
	.type		$str$28,@object
	.size		$str$28,($str$26 - $str$28)
$str$28:
        /*0016*/ 	.byte	0x2f, 0x74, 0x6d, 0x70, 0x2f, 0x63, 0x75, 0x74, 0x6c, 0x61, 0x73, 0x73, 0x5f, 0x73, 0x77, 0x65
        /*0026*/ 	.byte	0x65, 0x70, 0x5f, 0x73, 0x72, 0x63, 0x2f, 0x69, 0x6e, 0x63, 0x6c, 0x75, 0x64, 0x65, 0x2f, 0x63
        /*0036*/ 	.byte	0x75, 0x74, 0x65, 0x2f, 0x70, 0x6f, 0x69, 0x6e, 0x74, 0x65, 0x72, 0x5f, 0x66, 0x6c, 0x61, 0x67
        /*0046*/ 	.byte	0x67, 0x65, 0x64, 0x2e, 0x68, 0x70, 0x70, 0x00
	.type		$str$26,@object
	.size		$str$26,($str$25 - $str$26)
$str$26:
        /*004e*/ 	.byte	0x2f, 0x74, 0x6d, 0x70, 0x2f, 0x63, 0x75, 0x74, 0x6c, 0x61, 0x73, 0x73, 0x5f, 0x73, 0x77, 0x65
        /*005e*/ 	.byte	0x65, 0x70, 0x5f, 0x73, 0x72, 0x63, 0x2f, 0x69, 0x6e, 0x63, 0x6c, 0x75, 0x64, 0x65, 0x2f, 0x63
        /*006e*/ 	.byte	0x75, 0x74, 0x65, 0x2f, 0x61, 0x74, 0x6f, 0x6d, 0x2f, 0x63, 0x6f, 0x70, 0x79, 0x5f, 0x74, 0x72
        /*007e*/ 	.byte	0x61, 0x69, 0x74, 0x73, 0x5f, 0x73, 0x6d, 0x31, 0x30, 0x30, 0x2e, 0x68, 0x70, 0x70, 0x00
	.type		$str$25,@object
	.size		$str$25,(__unnamed_1 - $str$25)
$str$25:
        /*008d*/ 	.byte	0x28, 0x28, 0x75, 0x69, 0x6e, 0x74, 0x33, 0x32, 0x5f, 0x74, 0x28, 0x74, 0x68, 0x72, 0x65, 0x61
        /*009d*/ 	.byte	0x64, 0x49, 0x64, 0x78, 0x2e, 0x78, 0x29, 0x20, 0x2f, 0x20, 0x33, 0x32, 0x29, 0x20, 0x25, 0x20
        /*00ad*/ 	.byte	0x34, 0x29, 0x20, 0x3d, 0x3d, 0x20, 0x28, 0x28, 0x28, 0x74, 0x6d, 0x65, 0x6d, 0x5f, 0x61, 0x64
        /*00bd*/ 	.byte	0x64, 0x72, 0x20, 0x3e, 0x3e, 0x20, 0x31, 0x36, 0x29, 0x20, 0x2f, 0x20, 0x33, 0x32, 0x29, 0x20
        /*00cd*/ 	.byte	0x25, 0x20, 0x34, 0x29, 0x00
	.type		__unnamed_1,@object
	.size		__unnamed_1,(__unnamed_2 - __unnamed_1)
__unnamed_1:
        /*00d2*/ 	.byte	0x61, 0x75, 0x74, 0x6f, 0x20, 0x63, 0x75, 0x74, 0x65, 0x3a, 0x3a, 0x61, 0x73, 0x5f, 0x70, 0x6f
        /* <DEDUP_REMOVED lines=24> */
        /*0262*/ 	.byte	0x3e, 0x3e, 0x3e, 0x5d, 0x00
	.type		__unnamed_2,@object
	.size		__unnamed_2,(.L_2 - __unnamed_2)
__unnamed_2:
        /* <DEDUP_REMOVED lines=37> */
        /*04b7*/ 	.byte	0x74, 0x65, 0x3a, 0x3a, 0x43, 0x3c, 0x30, 0x3e, 0x3e, 0x3e, 0x3e, 0x5d, 0x00
.L_2:


//--------------------- .nv.shared._ZN7cutlass13device_kernelINS_4gemm6kernel13GemmUniversalIN4cute5tupleIJiiiiEEENS1_10collective13CollectiveMmaINS1_35MainloopSm100TmaUmmaWarpSpecializedILi14ELi2ELi4ENS5_IJNS4_1CILi1EEESB_SB_EEEEENS5_IJNSA_ILi64EEENSA_ILi160EEESE_EEEaNS5_IJlSB_lEEEaSH_NS4_8TiledMMAINS4_8MMA_AtomIJNS4_15SM100_MMA_S8_SSIaaiLi64ELi160ELNS4_4UMMA5MajorE0ELSM_0ELNSL_8SaturateE0EEEEEENS4_6LayoutISC_NS5_IJNSA_ILi0EEESR_SR_EEEEENS5_IJNS4_10UnderscoreESU_SU_EEEEENS4_13SM90_TMA_LOADENS4_14ComposedLayoutINS4_7SwizzleILi2ELi4ELi3EEENS4_18smem_ptr_flag_bitsILi8EEENSQ_INS5_IJNSA_ILi8EEESE_EEENS5_IJSE_SB_EEEEEEEvNS4_8identityESX_S17_vS18_EENS_8epilogue10collective18CollectiveEpilogueINS1A_23Sm100TmaWarpSpecializedILi1ELi1ELi80ELb0ELb0EEEJSG_NS5_IJNSQ_ISE_SB_EENSQ_ISF_SB_EEEEEaSH_aSH_NS1A_6fusion15FusionCallbacksIS1E_NS1I_17LinearCombinationIaiaiLNS_15FloatRoundStyleE2EEESG_S1H_JEEENS4_5SM1004TMEM4LOAD26SM100_TMEM_LOAD_16dp32b16xESX_NSY_INSZ_ILi1ELi4ELi3EEES12_NSQ_INS5_IJS13_NSA_ILi32EEEEEENS5_IJS1T_SB_EEEEEEENS4_39AutoVectorizingCopyWithAssumedAlignmentILi128EEENS4_14SM90_TMA_STOREES1X_S1Z_S1Z_EEEvvEEEEvNT_6ParamsE --------------------------
	.section	.nv.shared._ZN7cutlass13device_kernelINS_4gemm6kernel13GemmUniversalIN4cute5tupleIJiiiiEEENS1_10collective13CollectiveMmaINS1_35MainloopSm100TmaUmmaWarpSpecializedILi14ELi2ELi4ENS5_IJNS4_1CILi1EEESB_SB_EEEEENS5_IJNSA_ILi64EEENSA_ILi160EEESE_EEEaNS5_IJlSB_lEEEaSH_NS4_8TiledMMAINS4_8MMA_AtomIJNS4_15SM100_MMA_S8_SSIaaiLi64ELi160ELNS4_4UMMA5MajorE0ELSM_0ELNSL_8SaturateE0EEEEEENS4_6LayoutISC_NS5_IJNSA_ILi0EEESR_SR_EEEEENS5_IJNS4_10UnderscoreESU_SU_EEEEENS4_13SM90_TMA_LOADENS4_14ComposedLayoutINS4_7SwizzleILi2ELi4ELi3EEENS4_18smem_ptr_flag_bitsILi8EEENSQ_INS5_IJNSA_ILi8EEESE_EEENS5_IJSE_SB_EEEEEEEvNS4_8identityESX_S17_vS18_EENS_8epilogue10collective18CollectiveEpilogueINS1A_23Sm100TmaWarpSpecializedILi1ELi1ELi80ELb0ELb0EEEJSG_NS5_IJNSQ_ISE_SB_EENSQ_ISF_SB_EEEEEaSH_aSH_NS1A_6fusion15FusionCallbacksIS1E_NS1I_17LinearCombinationIaiaiLNS_15FloatRoundStyleE2EEESG_S1H_JEEENS4_5SM1004TMEM4LOAD26SM100_TMEM_LOAD_16dp32b16xESX_NSY_INSZ_ILi1ELi4ELi3EEES12_NSQ_INS5_IJS13_NSA_ILi32EEEEEENS5_IJS1T_SB_EEEEEEENS4_39AutoVectorizingCopyWithAssumedAlignmentILi128EEENS4_14SM90_TMA_STOREES1X_S1Z_S1Z_EEEvvEEEEvNT_6ParamsE,"aw",@nobits
	.sectionflags	@""
	.align	16
	.zero		1024


//--------------------- .nv.shared.reserved.0     --------------------------
	.section	.nv.shared.reserved.0,"aw",@nobits
	.weak		__nv_reservedSMEM_offset_0_alias
	.size		__nv_reservedSMEM_offset_0_alias, 0, 64
	.other		__nv_reservedSMEM_offset_0_alias,@"STO_CUDA_RESERVED_SHARED STV_DEFAULT"
__nv_reservedSMEM_offset_0_alias:
	.zero		0
.nv.shared.reserved.0:
	.zero		64
	.weak		__nv_reservedSMEM_tcgen05_partition
	.type		__nv_reservedSMEM_tcgen05_partition,@object
	.size		__nv_reservedSMEM_tcgen05_partition,(.L_0 - __nv_reservedSMEM_tcgen05_partition)
__nv_reservedSMEM_tcgen05_partition:
	.zero		32
.L_0:


//--------------------- .nv.global                --------------------------
	.section	.nv.global,"aw",@nobits
.nv.global:
	.type		_ZN40_INTERNAL_2ba454d7_4_k_cu_30f933f1_278304cute1_E,@object
	.size		_ZN40_INTERNAL_2ba454d7_4_k_cu_30f933f1_278304cute1_E,(_ZN40_INTERNAL_2ba454d7_4_k_cu_30f933f1_278304cuda3std3__45__cpo6cbeginE - _ZN40_INTERNAL_2ba454d7_4_k_cu_30f933f1_278304cute1_E)
_ZN40_INTERNAL_2ba454d7_4_k_cu_30f933f1_278304cute1_E:
	.zero		1
	.type		_ZN40_INTERNAL_2ba454d7_4_k_cu_30f933f1_278304cuda3std3__45__cpo6cbeginE,@object
	.size		_ZN40_INTERNAL_2ba454d7_4_k_cu_30f933f1_278304cuda3std3__45__cpo6cbeginE,(_ZN40_INTERNAL_2ba454d7_4_k_cu_30f933f1_278304cuda3std3__48in_placeE - _ZN40_INTERNAL_2ba454d7_4_k_cu_30f933f1_278304cuda3std3__45__cpo6cbeginE)
_ZN40_INTERNAL_2ba454d7_4_k_cu_30f933f1_278304cuda3std3__45__cpo6cbeginE:
	.zero		1
	.type		_ZN40_INTERNAL_2ba454d7_4_k_cu_30f933f1_278304cuda3std3__48in_placeE,@object
	.size		_ZN40_INTERNAL_2ba454d7_4_k_cu_30f933f1_278304cuda3std3__48in_placeE,(_ZN40_INTERNAL_2ba454d7_4_k_cu_30f933f1_278304cuda3std6ranges3__45__cpo9iter_moveE - _ZN40_INTERNAL_2ba454d7_4_k_cu_30f933f1_278304cuda3std3__48in_placeE)
_ZN40_INTERNAL_2ba454d7_4_k_cu_30f933f1_278304cuda3std3__48in_placeE:
	.zero		1
	.type		_ZN40_INTERNAL_2ba454d7_4_k_cu_30f933f1_278304cuda3std6ranges3__45__cpo9iter_moveE,@object
	.size		_ZN40_INTERNAL_2ba454d7_4_k_cu_30f933f1_278304cuda3std6ranges3__45__cpo9iter_moveE,(_ZN40_INTERNAL_2ba454d7_4_k_cu_30f933f1_278304cuda3std3__45__cpo5beginE - _ZN40_INTERNAL_2ba454d7_4_k_cu_30f933f1_278304cuda3std6ranges3__45__cpo9iter_moveE)
_ZN40_INTERNAL_2ba454d7_4_k_cu_30f933f1_278304cuda3std6ranges3__45__cpo9iter_moveE:
	.zero		1
	.type		_ZN40_INTERNAL_2ba454d7_4_k_cu_30f933f1_278304cuda3std3__45__cpo5beginE,@object
	.size		_ZN40_INTERNAL_2ba454d7_4_k_cu_30f933f1_278304cuda3std3__45__cpo5beginE,(_ZN40_INTERNAL_2ba454d7_4_k_cu_30f933f1_278304cuda3std3__442_GLOBAL__N__2ba454d7_4_k_cu_30f933f1_278306ignoreE - _ZN40_INTERNAL_2ba454d7_4_k_cu_30f933f1_278304cuda3std3__45__cpo5beginE)
_ZN40_INTERNAL_2ba454d7_4_k_cu_30f933f1_278304cuda3std3__45__cpo5beginE:
	.zero		1
	.type		_ZN40_INTERNAL_2ba454d7_4_k_cu_30f933f1_278304cuda3std3__442_GLOBAL__N__2ba454d7_4_k_cu_30f933f1_278306ignoreE,@object
	.size		_ZN40_INTERNAL_2ba454d7_4_k_cu_30f933f1_278304cuda3std3__442_GLOBAL__N__2ba454d7_4_k_cu_30f933f1_278306ignoreE,(_ZN40_INTERNAL_2ba454d7_4_k_cu_30f933f1_278304cute7productE - _ZN40_INTERNAL_2ba454d7_4_k_cu_30f933f1_278304cuda3std3__442_GLOBAL__N__2ba454d7_4_k_cu_30f933f1_278306ignoreE)
_ZN40_INTERNAL_2ba454d7_4_k_cu_30f933f1_278304cuda3std3__442_GLOBAL__N__2ba454d7_4_k_cu_30f933f1_278306ignoreE:
	.zero		1
	.type		_ZN40_INTERNAL_2ba454d7_4_k_cu_30f933f1_278304cute7productE,@object
	.size		_ZN40_INTERNAL_2ba454d7_4_k_cu_30f933f1_278304cute7productE,(_ZN40_INTERNAL_2ba454d7_4_k_cu_30f933f1_278304cuda3std3__45__cpo3endE - _ZN40_INTERNAL_2ba454d7_4_k_cu_30f933f1_278304cute7productE)
_ZN40_INTERNAL_2ba454d7_4_k_cu_30f933f1_278304cute7productE:
	.zero		1
	.type		_ZN40_INTERNAL_2ba454d7_4_k_cu_30f933f1_278304cuda3std3__45__cpo3endE,@object
	.size		_ZN40_INTERNAL_2ba454d7_4_k_cu_30f933f1_278304cuda3std3__45__cpo3endE,(_ZN40_INTERNAL_2ba454d7_4_k_cu_30f933f1_278304cuda3std3__419piecewise_constructE - _ZN40_INTERNAL_2ba454d7_4_k_cu_30f933f1_278304cuda3std3__45__cpo3endE)
_ZN40_INTERNAL_2ba454d7_4_k_cu_30f933f1_278304cuda3std3__45__cpo3endE:
	.zero		1
	.type		_ZN40_INTERNAL_2ba454d7_4_k_cu_30f933f1_278304cuda3std3__419piecewise_constructE,@object
	.size		_ZN40_INTERNAL_2ba454d7_4_k_cu_30f933f1_278304cuda3std3__419piecewise_constructE,(_ZN40_INTERNAL_2ba454d7_4_k_cu_30f933f1_278304cuda3std3__45__cpo4cendE - _ZN40_INTERNAL_2ba454d7_4_k_cu_30f933f1_278304cuda3std3__419piecewise_constructE)
_ZN40_INTERNAL_2ba454d7_4_k_cu_30f933f1_278304cuda3std3__419piecewise_constructE:
	.zero		1
	.type		_ZN40_INTERNAL_2ba454d7_4_k_cu_30f933f1_278304cuda3std3__45__cpo4cendE,@object
	.size		_ZN40_INTERNAL_2ba454d7_4_k_cu_30f933f1_278304cuda3std3__45__cpo4cendE,(_ZN40_INTERNAL_2ba454d7_4_k_cu_30f933f1_278304cuda3std6ranges3__45__cpo4swapE - _ZN40_INTERNAL_2ba454d7_4_k_cu_30f933f1_278304cuda3std3__45__cpo4cendE)
_ZN40_INTERNAL_2ba454d7_4_k_cu_30f933f1_278304cuda3std3__45__cpo4cendE:
	.zero		1
	.type		_ZN40_INTERNAL_2ba454d7_4_k_cu_30f933f1_278304cuda3std6ranges3__45__cpo4swapE,@object
	.size		_ZN40_INTERNAL_2ba454d7_4_k_cu_30f933f1_278304cuda3std6ranges3__45__cpo4swapE,(.L_10 - _ZN40_INTERNAL_2ba454d7_4_k_cu_30f933f1_278304cuda3std6ranges3__45__cpo4swapE)
_ZN40_INTERNAL_2ba454d7_4_k_cu_30f933f1_278304cuda3std6ranges3__45__cpo4swapE:
	.zero		1
.L_10:


//--------------------- .nv.constant0._ZN7cutlass13device_kernelINS_4gemm6kernel13GemmUniversalIN4cute5tupleIJiiiiEEENS1_10collective13CollectiveMmaINS1_35MainloopSm100TmaUmmaWarpSpecializedILi14ELi2ELi4ENS5_IJNS4_1CILi1EEESB_SB_EEEEENS5_IJNSA_ILi64EEENSA_ILi160EEESE_EEEaNS5_IJlSB_lEEEaSH_NS4_8TiledMMAINS4_8MMA_AtomIJNS4_15SM100_MMA_S8_SSIaaiLi64ELi160ELNS4_4UMMA5MajorE0ELSM_0ELNSL_8SaturateE0EEEEEENS4_6LayoutISC_NS5_IJNSA_ILi0EEESR_SR_EEEEENS5_IJNS4_10UnderscoreESU_SU_EEEEENS4_13SM90_TMA_LOADENS4_14ComposedLayoutINS4_7SwizzleILi2ELi4ELi3EEENS4_18smem_ptr_flag_bitsILi8EEENSQ_INS5_IJNSA_ILi8EEESE_EEENS5_IJSE_SB_EEEEEEEvNS4_8identityESX_S17_vS18_EENS_8epilogue10collective18CollectiveEpilogueINS1A_23Sm100TmaWarpSpecializedILi1ELi1ELi80ELb0ELb0EEEJSG_NS5_IJNSQ_ISE_SB_EENSQ_ISF_SB_EEEEEaSH_aSH_NS1A_6fusion15FusionCallbacksIS1E_NS1I_17LinearCombinationIaiaiLNS_15FloatRoundStyleE2EEESG_S1H_JEEENS4_5SM1004TMEM4LOAD26SM100_TMEM_LOAD_16dp32b16xESX_NSY_INSZ_ILi1ELi4ELi3EEES12_NSQ_INS5_IJS13_NSA_ILi32EEEEEENS5_IJS1T_SB_EEEEEEENS4_39AutoVectorizingCopyWithAssumedAlignmentILi128EEENS4_14SM90_TMA_STOREES1X_S1Z_S1Z_EEEvvEEEEvNT_6ParamsE --------------------------
	.section	.nv.constant0._ZN7cutlass13device_kernelINS_4gemm6kernel13GemmUniversalIN4cute5tupleIJiiiiEEENS1_10collective13CollectiveMmaINS1_35MainloopSm100TmaUmmaWarpSpecializedILi14ELi2ELi4ENS5_IJNS4_1CILi1EEESB_SB_EEEEENS5_IJNSA_ILi64EEENSA_ILi160EEESE_EEEaNS5_IJlSB_lEEEaSH_NS4_8TiledMMAINS4_8MMA_AtomIJNS4_15SM100_MMA_S8_SSIaaiLi64ELi160ELNS4_4UMMA5MajorE0ELSM_0ELNSL_8SaturateE0EEEEEENS4_6LayoutISC_NS5_IJNSA_ILi0EEESR_SR_EEEEENS5_IJNS4_10UnderscoreESU_SU_EEEEENS4_13SM90_TMA_LOADENS4_14ComposedLayoutINS4_7SwizzleILi2ELi4ELi3EEENS4_18smem_ptr_flag_bitsILi8EEENSQ_INS5_IJNSA_ILi8EEESE_EEENS5_IJSE_SB_EEEEEEEvNS4_8identityESX_S17_vS18_EENS_8epilogue10collective18CollectiveEpilogueINS1A_23Sm100TmaWarpSpecializedILi1ELi1ELi80ELb0ELb0EEEJSG_NS5_IJNSQ_ISE_SB_EENSQ_ISF_SB_EEEEEaSH_aSH_NS1A_6fusion15FusionCallbacksIS1E_NS1I_17LinearCombinationIaiaiLNS_15FloatRoundStyleE2EEESG_S1H_JEEENS4_5SM1004TMEM4LOAD26SM100_TMEM_LOAD_16dp32b16xESX_NSY_INSZ_ILi1ELi4ELi3EEES12_NSQ_INS5_IJS13_NSA_ILi32EEEEEENS5_IJS1T_SB_EEEEEEENS4_39AutoVectorizingCopyWithAssumedAlignmentILi128EEENS4_14SM90_TMA_STOREES1X_S1Z_S1Z_EEEvvEEEEvNT_6ParamsE,"a",@progbits
	.sectionflags	@""
	.align	4
.nv.constant0._ZN7cutlass13device_kernelINS_4gemm6kernel13GemmUniversalIN4cute5tupleIJiiiiEEENS1_10collective13CollectiveMmaINS1_35MainloopSm100TmaUmmaWarpSpecializedILi14ELi2ELi4ENS5_IJNS4_1CILi1EEESB_SB_EEEEENS5_IJNSA_ILi64EEENSA_ILi160EEESE_EEEaNS5_IJlSB_lEEEaSH_NS4_8TiledMMAINS4_8MMA_AtomIJNS4_15SM100_MMA_S8_SSIaaiLi64ELi160ELNS4_4UMMA5MajorE0ELSM_0ELNSL_8SaturateE0EEEEEENS4_6LayoutISC_NS5_IJNSA_ILi0EEESR_SR_EEEEENS5_IJNS4_10UnderscoreESU_SU_EEEEENS4_13SM90_TMA_LOADENS4_14ComposedLayoutINS4_7SwizzleILi2ELi4ELi3EEENS4_18smem_ptr_flag_bitsILi8EEENSQ_INS5_IJNSA_ILi8EEESE_EEENS5_IJSE_SB_EEEEEEEvNS4_8identityESX_S17_vS18_EENS_8epilogue10collective18CollectiveEpilogueINS1A_23Sm100TmaWarpSpecializedILi1ELi1ELi80ELb0ELb0EEEJSG_NS5_IJNSQ_ISE_SB_EENSQ_ISF_SB_EEEEEaSH_aSH_NS1A_6fusion15FusionCallbacksIS1E_NS1I_17LinearCombinationIaiaiLNS_15FloatRoundStyleE2EEESG_S1H_JEEENS4_5SM1004TMEM4LOAD26SM100_TMEM_LOAD_16dp32b16xESX_NSY_INSZ_ILi1ELi4ELi3EEES12_NSQ_INS5_IJS13_NSA_ILi32EEEEEENS5_IJS1T_SB_EEEEEEENS4_39AutoVectorizingCopyWithAssumedAlignmentILi128EEENS4_14SM90_TMA_STOREES1X_S1Z_S1Z_EEEvvEEEEvNT_6ParamsE:
	.zero		2944


//--------------------- SYMBOLS --------------------------

	.type		.nv.reservedSmem.offset0,@object
	.size		.nv.reservedSmem.offset0,0x4
	.type		.nv.reservedSmem.cap,@object
	.size		.nv.reservedSmem.cap,0x4
	.type		__assertfail,@function
